//
// Generated by NVIDIA NVVM Compiler
//
// Compiler Build ID: CL-36424714
// Cuda compilation tools, release 13.0, V13.0.88
// Based on NVVM 20.0.0
//

.version 9.0
.target sm_100
.address_size 64

	// .globl	_ZN8pygpukit3ops17conv1d_f32_kernelEPKfS2_S2_Pfiiiiiiii

.visible .entry _ZN8pygpukit3ops17conv1d_f32_kernelEPKfS2_S2_Pfiiiiiiii(
	.param .u64 .ptr .align 1 _ZN8pygpukit3ops17conv1d_f32_kernelEPKfS2_S2_Pfiiiiiiii_param_0,
	.param .u64 .ptr .align 1 _ZN8pygpukit3ops17conv1d_f32_kernelEPKfS2_S2_Pfiiiiiiii_param_1,
	.param .u64 .ptr .align 1 _ZN8pygpukit3ops17conv1d_f32_kernelEPKfS2_S2_Pfiiiiiiii_param_2,
	.param .u64 .ptr .align 1 _ZN8pygpukit3ops17conv1d_f32_kernelEPKfS2_S2_Pfiiiiiiii_param_3,
	.param .u32 _ZN8pygpukit3ops17conv1d_f32_kernelEPKfS2_S2_Pfiiiiiiii_param_4,
	.param .u32 _ZN8pygpukit3ops17conv1d_f32_kernelEPKfS2_S2_Pfiiiiiiii_param_5,
	.param .u32 _ZN8pygpukit3ops17conv1d_f32_kernelEPKfS2_S2_Pfiiiiiiii_param_6,
	.param .u32 _ZN8pygpukit3ops17conv1d_f32_kernelEPKfS2_S2_Pfiiiiiiii_param_7,
	.param .u32 _ZN8pygpukit3ops17conv1d_f32_kernelEPKfS2_S2_Pfiiiiiiii_param_8,
	.param .u32 _ZN8pygpukit3ops17conv1d_f32_kernelEPKfS2_S2_Pfiiiiiiii_param_9,
	.param .u32 _ZN8pygpukit3ops17conv1d_f32_kernelEPKfS2_S2_Pfiiiiiiii_param_10,
	.param .u32 _ZN8pygpukit3ops17conv1d_f32_kernelEPKfS2_S2_Pfiiiiiiii_param_11
)
{
	.reg .pred 	%p<31>;
	.reg .b32 	%r<54>;
	.reg .b32 	%f<53>;
	.reg .b64 	%rd<21>;

	ld.param.u64 	%rd9, [_ZN8pygpukit3ops17conv1d_f32_kernelEPKfS2_S2_Pfiiiiiiii_param_0];
	ld.param.u64 	%rd10, [_ZN8pygpukit3ops17conv1d_f32_kernelEPKfS2_S2_Pfiiiiiiii_param_1];
	ld.param.u64 	%rd7, [_ZN8pygpukit3ops17conv1d_f32_kernelEPKfS2_S2_Pfiiiiiiii_param_2];
	ld.param.u64 	%rd8, [_ZN8pygpukit3ops17conv1d_f32_kernelEPKfS2_S2_Pfiiiiiiii_param_3];
	ld.param.u32 	%r25, [_ZN8pygpukit3ops17conv1d_f32_kernelEPKfS2_S2_Pfiiiiiiii_param_4];
	ld.param.u32 	%r18, [_ZN8pygpukit3ops17conv1d_f32_kernelEPKfS2_S2_Pfiiiiiiii_param_5];
	ld.param.u32 	%r19, [_ZN8pygpukit3ops17conv1d_f32_kernelEPKfS2_S2_Pfiiiiiiii_param_6];
	ld.param.u32 	%r20, [_ZN8pygpukit3ops17conv1d_f32_kernelEPKfS2_S2_Pfiiiiiiii_param_7];
	ld.param.u32 	%r21, [_ZN8pygpukit3ops17conv1d_f32_kernelEPKfS2_S2_Pfiiiiiiii_param_8];
	ld.param.u32 	%r22, [_ZN8pygpukit3ops17conv1d_f32_kernelEPKfS2_S2_Pfiiiiiiii_param_9];
	ld.param.u32 	%r23, [_ZN8pygpukit3ops17conv1d_f32_kernelEPKfS2_S2_Pfiiiiiiii_param_10];
	ld.param.u32 	%r24, [_ZN8pygpukit3ops17conv1d_f32_kernelEPKfS2_S2_Pfiiiiiiii_param_11];
	cvta.to.global.u64 	%rd1, %rd10;
	cvta.to.global.u64 	%rd2, %rd9;
	mov.u32 	%r26, %ctaid.x;
	mov.u32 	%r27, %ntid.x;
	mov.u32 	%r28, %tid.x;
	mad.lo.s32 	%r1, %r26, %r27, %r28;
	mul.lo.s32 	%r29, %r20, %r25;
	mul.lo.s32 	%r30, %r29, %r24;
	setp.ge.s32 	%p1, %r1, %r30;
	@%p1 bra 	$L__BB0_27;
	div.s32 	%r31, %r1, %r24;
	mul.lo.s32 	%r32, %r31, %r24;
	sub.s32 	%r33, %r1, %r32;
	div.s32 	%r3, %r31, %r20;
	mul.lo.s32 	%r34, %r3, %r20;
	sub.s32 	%r2, %r31, %r34;
	mul.lo.s32 	%r35, %r33, %r22;
	sub.s32 	%r4, %r35, %r23;
	mov.f32 	%f42, 0f00000000;
	min.s32 	%r36, %r18, %r21;
	setp.lt.s32 	%p2, %r36, 1;
	@%p2 bra 	$L__BB0_24;
	and.b32  	%r5, %r21, 3;
	and.b32  	%r6, %r21, 2147483644;
	mul.lo.s32 	%r7, %r3, %r18;
	mul.lo.s32 	%r8, %r2, %r18;
	mov.f32 	%f42, 0f00000000;
	mov.b32 	%r51, 0;
$L__BB0_3:
	setp.lt.u32 	%p3, %r21, 4;
	add.s32 	%r39, %r51, %r7;
	mul.lo.s32 	%r10, %r39, %r19;
	add.s32 	%r40, %r51, %r8;
	mul.lo.s32 	%r11, %r40, %r21;
	mov.b32 	%r53, 0;
	@%p3 bra 	$L__BB0_14;
	mov.b32 	%r52, 0;
$L__BB0_5:
	.pragma "nounroll";
	add.s32 	%r13, %r52, %r4;
	setp.lt.s32 	%p4, %r13, 0;
	setp.ge.s32 	%p5, %r13, %r19;
	add.s32 	%r42, %r10, %r13;
	mul.wide.s32 	%rd11, %r42, 4;
	add.s64 	%rd3, %rd2, %rd11;
	add.s32 	%r43, %r11, %r52;
	mul.wide.s32 	%rd12, %r43, 4;
	add.s64 	%rd4, %rd1, %rd12;
	or.pred  	%p6, %p4, %p5;
	@%p6 bra 	$L__BB0_7;
	ld.global.nc.f32 	%f25, [%rd3];
	ld.global.nc.f32 	%f26, [%rd4];
	fma.rn.f32 	%f42, %f25, %f26, %f42;
$L__BB0_7:
	add.s32 	%r44, %r13, 1;
	setp.lt.s32 	%p7, %r44, 0;
	setp.ge.s32 	%p8, %r44, %r19;
	or.pred  	%p9, %p7, %p8;
	@%p9 bra 	$L__BB0_9;
	ld.global.nc.f32 	%f27, [%rd3+4];
	ld.global.nc.f32 	%f28, [%rd4+4];
	fma.rn.f32 	%f42, %f27, %f28, %f42;
$L__BB0_9:
	add.s32 	%r45, %r13, 2;
	setp.lt.s32 	%p10, %r45, 0;
	setp.ge.s32 	%p11, %r45, %r19;
	or.pred  	%p12, %p10, %p11;
	@%p12 bra 	$L__BB0_11;
	ld.global.nc.f32 	%f29, [%rd3+8];
	ld.global.nc.f32 	%f30, [%rd4+8];
	fma.rn.f32 	%f42, %f29, %f30, %f42;
$L__BB0_11:
	add.s32 	%r46, %r13, 3;
	setp.lt.s32 	%p13, %r46, 0;
	setp.ge.s32 	%p14, %r46, %r19;
	or.pred  	%p15, %p13, %p14;
	@%p15 bra 	$L__BB0_13;
	ld.global.nc.f32 	%f31, [%rd3+12];
	ld.global.nc.f32 	%f32, [%rd4+12];
	fma.rn.f32 	%f42, %f31, %f32, %f42;
$L__BB0_13:
	add.s32 	%r52, %r52, 4;
	setp.ne.s32 	%p16, %r52, %r6;
	mov.u32 	%r53, %r6;
	@%p16 bra 	$L__BB0_5;
$L__BB0_14:
	setp.eq.s32 	%p17, %r5, 0;
	@%p17 bra 	$L__BB0_23;
	add.s32 	%r16, %r53, %r4;
	setp.lt.s32 	%p18, %r16, 0;
	setp.ge.s32 	%p19, %r16, %r19;
	add.s32 	%r47, %r10, %r16;
	mul.wide.s32 	%rd13, %r47, 4;
	add.s64 	%rd5, %rd2, %rd13;
	add.s32 	%r48, %r11, %r53;
	mul.wide.s32 	%rd14, %r48, 4;
	add.s64 	%rd6, %rd1, %rd14;
	or.pred  	%p20, %p18, %p19;
	@%p20 bra 	$L__BB0_17;
	ld.global.nc.f32 	%f33, [%rd5];
	ld.global.nc.f32 	%f34, [%rd6];
	fma.rn.f32 	%f42, %f33, %f34, %f42;
$L__BB0_17:
	setp.eq.s32 	%p21, %r5, 1;
	@%p21 bra 	$L__BB0_23;
	add.s32 	%r49, %r16, 1;
	setp.lt.s32 	%p22, %r49, 0;
	setp.ge.s32 	%p23, %r49, %r19;
	or.pred  	%p24, %p22, %p23;
	@%p24 bra 	$L__BB0_20;
	ld.global.nc.f32 	%f35, [%rd5+4];
	ld.global.nc.f32 	%f36, [%rd6+4];
	fma.rn.f32 	%f42, %f35, %f36, %f42;
$L__BB0_20:
	setp.eq.s32 	%p25, %r5, 2;
	@%p25 bra 	$L__BB0_23;
	add.s32 	%r50, %r16, 2;
	setp.lt.s32 	%p26, %r50, 0;
	setp.ge.s32 	%p27, %r50, %r19;
	or.pred  	%p28, %p26, %p27;
	@%p28 bra 	$L__BB0_23;
	ld.global.nc.f32 	%f37, [%rd5+8];
	ld.global.nc.f32 	%f38, [%rd6+8];
	fma.rn.f32 	%f42, %f37, %f38, %f42;
$L__BB0_23:
	add.s32 	%r51, %r51, 1;
	setp.ne.s32 	%p29, %r51, %r18;
	@%p29 bra 	$L__BB0_3;
$L__BB0_24:
	setp.eq.s64 	%p30, %rd7, 0;
	@%p30 bra 	$L__BB0_26;
	cvta.to.global.u64 	%rd15, %rd7;
	mul.wide.s32 	%rd16, %r2, 4;
	add.s64 	%rd17, %rd15, %rd16;
	ld.global.nc.f32 	%f39, [%rd17];
	add.f32 	%f42, %f42, %f39;
$L__BB0_26:
	cvta.to.global.u64 	%rd18, %rd8;
	mul.wide.s32 	%rd19, %r1, 4;
	add.s64 	%rd20, %rd18, %rd19;
	st.global.f32 	[%rd20], %f42;
$L__BB0_27:
	ret;

}
	// .globl	_ZN8pygpukit3ops18conv1d_bf16_kernelEPK13__nv_bfloat16S3_S3_PS1_iiiiiiii
.visible .entry _ZN8pygpukit3ops18conv1d_bf16_kernelEPK13__nv_bfloat16S3_S3_PS1_iiiiiiii(
	.param .u64 .ptr .align 1 _ZN8pygpukit3ops18conv1d_bf16_kernelEPK13__nv_bfloat16S3_S3_PS1_iiiiiiii_param_0,
	.param .u64 .ptr .align 1 _ZN8pygpukit3ops18conv1d_bf16_kernelEPK13__nv_bfloat16S3_S3_PS1_iiiiiiii_param_1,
	.param .u64 .ptr .align 1 _ZN8pygpukit3ops18conv1d_bf16_kernelEPK13__nv_bfloat16S3_S3_PS1_iiiiiiii_param_2,
	.param .u64 .ptr .align 1 _ZN8pygpukit3ops18conv1d_bf16_kernelEPK13__nv_bfloat16S3_S3_PS1_iiiiiiii_param_3,
	.param .u32 _ZN8pygpukit3ops18conv1d_bf16_kernelEPK13__nv_bfloat16S3_S3_PS1_iiiiiiii_param_4,
	.param .u32 _ZN8pygpukit3ops18conv1d_bf16_kernelEPK13__nv_bfloat16S3_S3_PS1_iiiiiiii_param_5,
	.param .u32 _ZN8pygpukit3ops18conv1d_bf16_kernelEPK13__nv_bfloat16S3_S3_PS1_iiiiiiii_param_6,
	.param .u32 _ZN8pygpukit3ops18conv1d_bf16_kernelEPK13__nv_bfloat16S3_S3_PS1_iiiiiiii_param_7,
	.param .u32 _ZN8pygpukit3ops18conv1d_bf16_kernelEPK13__nv_bfloat16S3_S3_PS1_iiiiiiii_param_8,
	.param .u32 _ZN8pygpukit3ops18conv1d_bf16_kernelEPK13__nv_bfloat16S3_S3_PS1_iiiiiiii_param_9,
	.param .u32 _ZN8pygpukit3ops18conv1d_bf16_kernelEPK13__nv_bfloat16S3_S3_PS1_iiiiiiii_param_10,
	.param .u32 _ZN8pygpukit3ops18conv1d_bf16_kernelEPK13__nv_bfloat16S3_S3_PS1_iiiiiiii_param_11
)
{
	.reg .pred 	%p<57>;
	.reg .b16 	%rs<33>;
	.reg .b32 	%r<75>;
	.reg .b32 	%f<104>;
	.reg .b64 	%rd<30>;

	ld.param.u64 	%rd11, [_ZN8pygpukit3ops18conv1d_bf16_kernelEPK13__nv_bfloat16S3_S3_PS1_iiiiiiii_param_0];
	ld.param.u64 	%rd12, [_ZN8pygpukit3ops18conv1d_bf16_kernelEPK13__nv_bfloat16S3_S3_PS1_iiiiiiii_param_1];
	ld.param.u64 	%rd9, [_ZN8pygpukit3ops18conv1d_bf16_kernelEPK13__nv_bfloat16S3_S3_PS1_iiiiiiii_param_2];
	ld.param.u32 	%r33, [_ZN8pygpukit3ops18conv1d_bf16_kernelEPK13__nv_bfloat16S3_S3_PS1_iiiiiiii_param_4];
	ld.param.u32 	%r26, [_ZN8pygpukit3ops18conv1d_bf16_kernelEPK13__nv_bfloat16S3_S3_PS1_iiiiiiii_param_5];
	ld.param.u32 	%r27, [_ZN8pygpukit3ops18conv1d_bf16_kernelEPK13__nv_bfloat16S3_S3_PS1_iiiiiiii_param_6];
	ld.param.u32 	%r28, [_ZN8pygpukit3ops18conv1d_bf16_kernelEPK13__nv_bfloat16S3_S3_PS1_iiiiiiii_param_7];
	ld.param.u32 	%r29, [_ZN8pygpukit3ops18conv1d_bf16_kernelEPK13__nv_bfloat16S3_S3_PS1_iiiiiiii_param_8];
	ld.param.u32 	%r30, [_ZN8pygpukit3ops18conv1d_bf16_kernelEPK13__nv_bfloat16S3_S3_PS1_iiiiiiii_param_9];
	ld.param.u32 	%r31, [_ZN8pygpukit3ops18conv1d_bf16_kernelEPK13__nv_bfloat16S3_S3_PS1_iiiiiiii_param_10];
	ld.param.u32 	%r32, [_ZN8pygpukit3ops18conv1d_bf16_kernelEPK13__nv_bfloat16S3_S3_PS1_iiiiiiii_param_11];
	cvta.to.global.u64 	%rd1, %rd12;
	cvta.to.global.u64 	%rd2, %rd11;
	mov.u32 	%r34, %ctaid.x;
	mov.u32 	%r35, %ntid.x;
	mov.u32 	%r36, %tid.x;
	mad.lo.s32 	%r1, %r34, %r35, %r36;
	mul.lo.s32 	%r37, %r28, %r33;
	mul.lo.s32 	%r38, %r37, %r32;
	setp.ge.s32 	%p1, %r1, %r38;
	@%p1 bra 	$L__BB1_47;
	div.s32 	%r39, %r1, %r32;
	mul.lo.s32 	%r40, %r39, %r32;
	sub.s32 	%r41, %r1, %r40;
	div.s32 	%r3, %r39, %r28;
	mul.lo.s32 	%r42, %r3, %r28;
	sub.s32 	%r2, %r39, %r42;
	mul.lo.s32 	%r43, %r41, %r30;
	sub.s32 	%r4, %r43, %r31;
	mov.f32 	%f81, 0f00000000;
	min.s32 	%r44, %r26, %r29;
	setp.lt.s32 	%p2, %r44, 1;
	@%p2 bra 	$L__BB1_44;
	and.b32  	%r5, %r29, 7;
	and.b32  	%r6, %r29, 3;
	and.b32  	%r7, %r29, 2147483640;
	and.b32  	%r8, %r29, 1;
	mul.lo.s32 	%r9, %r3, %r26;
	mul.lo.s32 	%r10, %r2, %r26;
	mov.f32 	%f81, 0f00000000;
	mov.b32 	%r70, 0;
$L__BB1_3:
	setp.lt.u32 	%p3, %r29, 8;
	add.s32 	%r47, %r70, %r9;
	mul.lo.s32 	%r12, %r47, %r27;
	add.s32 	%r48, %r70, %r10;
	mul.lo.s32 	%r13, %r48, %r29;
	mov.b32 	%r73, 0;
	@%p3 bra 	$L__BB1_22;
	mov.b32 	%r71, 0;
$L__BB1_5:
	.pragma "nounroll";
	add.s32 	%r15, %r71, %r4;
	setp.lt.s32 	%p4, %r15, 0;
	setp.ge.s32 	%p5, %r15, %r27;
	add.s32 	%r50, %r12, %r15;
	mul.wide.s32 	%rd13, %r50, 2;
	add.s64 	%rd3, %rd2, %rd13;
	add.s32 	%r51, %r13, %r71;
	mul.wide.s32 	%rd14, %r51, 2;
	add.s64 	%rd4, %rd1, %rd14;
	or.pred  	%p6, %p4, %p5;
	@%p6 bra 	$L__BB1_7;
	ld.global.nc.u16 	%rs1, [%rd3];
	// begin inline asm
	{ cvt.f32.bf16 %f45, %rs1;}

	// end inline asm
	ld.global.nc.u16 	%rs2, [%rd4];
	// begin inline asm
	{ cvt.f32.bf16 %f46, %rs2;}

	// end inline asm
	fma.rn.f32 	%f81, %f45, %f46, %f81;
$L__BB1_7:
	add.s32 	%r52, %r15, 1;
	setp.lt.s32 	%p7, %r52, 0;
	setp.ge.s32 	%p8, %r52, %r27;
	or.pred  	%p9, %p7, %p8;
	@%p9 bra 	$L__BB1_9;
	ld.global.nc.u16 	%rs3, [%rd3+2];
	// begin inline asm
	{ cvt.f32.bf16 %f47, %rs3;}

	// end inline asm
	ld.global.nc.u16 	%rs4, [%rd4+2];
	// begin inline asm
	{ cvt.f32.bf16 %f48, %rs4;}

	// end inline asm
	fma.rn.f32 	%f81, %f47, %f48, %f81;
$L__BB1_9:
	add.s32 	%r53, %r15, 2;
	setp.lt.s32 	%p10, %r53, 0;
	setp.ge.s32 	%p11, %r53, %r27;
	or.pred  	%p12, %p10, %p11;
	@%p12 bra 	$L__BB1_11;
	ld.global.nc.u16 	%rs5, [%rd3+4];
	// begin inline asm
	{ cvt.f32.bf16 %f49, %rs5;}

	// end inline asm
	ld.global.nc.u16 	%rs6, [%rd4+4];
	// begin inline asm
	{ cvt.f32.bf16 %f50, %rs6;}

	// end inline asm
	fma.rn.f32 	%f81, %f49, %f50, %f81;
$L__BB1_11:
	add.s32 	%r54, %r15, 3;
	setp.lt.s32 	%p13, %r54, 0;
	setp.ge.s32 	%p14, %r54, %r27;
	or.pred  	%p15, %p13, %p14;
	@%p15 bra 	$L__BB1_13;
	ld.global.nc.u16 	%rs7, [%rd3+6];
	// begin inline asm
	{ cvt.f32.bf16 %f51, %rs7;}

	// end inline asm
	ld.global.nc.u16 	%rs8, [%rd4+6];
	// begin inline asm
	{ cvt.f32.bf16 %f52, %rs8;}

	// end inline asm
	fma.rn.f32 	%f81, %f51, %f52, %f81;
$L__BB1_13:
	add.s32 	%r55, %r15, 4;
	setp.lt.s32 	%p16, %r55, 0;
	setp.ge.s32 	%p17, %r55, %r27;
	or.pred  	%p18, %p16, %p17;
	@%p18 bra 	$L__BB1_15;
	ld.global.nc.u16 	%rs9, [%rd3+8];
	// begin inline asm
	{ cvt.f32.bf16 %f53, %rs9;}

	// end inline asm
	ld.global.nc.u16 	%rs10, [%rd4+8];
	// begin inline asm
	{ cvt.f32.bf16 %f54, %rs10;}

	// end inline asm
	fma.rn.f32 	%f81, %f53, %f54, %f81;
$L__BB1_15:
	add.s32 	%r56, %r15, 5;
	setp.lt.s32 	%p19, %r56, 0;
	setp.ge.s32 	%p20, %r56, %r27;
	or.pred  	%p21, %p19, %p20;
	@%p21 bra 	$L__BB1_17;
	ld.global.nc.u16 	%rs11, [%rd3+10];
	// begin inline asm
	{ cvt.f32.bf16 %f55, %rs11;}

	// end inline asm
	ld.global.nc.u16 	%rs12, [%rd4+10];
	// begin inline asm
	{ cvt.f32.bf16 %f56, %rs12;}

	// end inline asm
	fma.rn.f32 	%f81, %f55, %f56, %f81;
$L__BB1_17:
	add.s32 	%r57, %r15, 6;
	setp.lt.s32 	%p22, %r57, 0;
	setp.ge.s32 	%p23, %r57, %r27;
	or.pred  	%p24, %p22, %p23;
	@%p24 bra 	$L__BB1_19;
	ld.global.nc.u16 	%rs13, [%rd3+12];
	// begin inline asm
	{ cvt.f32.bf16 %f57, %rs13;}

	// end inline asm
	ld.global.nc.u16 	%rs14, [%rd4+12];
	// begin inline asm
	{ cvt.f32.bf16 %f58, %rs14;}

	// end inline asm
	fma.rn.f32 	%f81, %f57, %f58, %f81;
$L__BB1_19:
	add.s32 	%r58, %r15, 7;
	setp.lt.s32 	%p25, %r58, 0;
	setp.ge.s32 	%p26, %r58, %r27;
	or.pred  	%p27, %p25, %p26;
	@%p27 bra 	$L__BB1_21;
	ld.global.nc.u16 	%rs15, [%rd3+14];
	// begin inline asm
	{ cvt.f32.bf16 %f59, %rs15;}

	// end inline asm
	ld.global.nc.u16 	%rs16, [%rd4+14];
	// begin inline asm
	{ cvt.f32.bf16 %f60, %rs16;}

	// end inline asm
	fma.rn.f32 	%f81, %f59, %f60, %f81;
$L__BB1_21:
	add.s32 	%r71, %r71, 8;
	setp.ne.s32 	%p28, %r71, %r7;
	mov.u32 	%r73, %r7;
	@%p28 bra 	$L__BB1_5;
$L__BB1_22:
	setp.eq.s32 	%p29, %r5, 0;
	@%p29 bra 	$L__BB1_43;
	add.s32 	%r59, %r5, -1;
	setp.lt.u32 	%p30, %r59, 3;
	@%p30 bra 	$L__BB1_33;
	add.s32 	%r18, %r73, %r4;
	setp.lt.s32 	%p31, %r18, 0;
	setp.ge.s32 	%p32, %r18, %r27;
	add.s32 	%r60, %r12, %r18;
	mul.wide.s32 	%rd15, %r60, 2;
	add.s64 	%rd5, %rd2, %rd15;
	add.s32 	%r61, %r13, %r73;
	mul.wide.s32 	%rd16, %r61, 2;
	add.s64 	%rd6, %rd1, %rd16;
	or.pred  	%p33, %p31, %p32;
	@%p33 bra 	$L__BB1_26;
	ld.global.nc.u16 	%rs17, [%rd5];
	// begin inline asm
	{ cvt.f32.bf16 %f62, %rs17;}

	// end inline asm
	ld.global.nc.u16 	%rs18, [%rd6];
	// begin inline asm
	{ cvt.f32.bf16 %f63, %rs18;}

	// end inline asm
	fma.rn.f32 	%f81, %f62, %f63, %f81;
$L__BB1_26:
	add.s32 	%r62, %r18, 1;
	setp.lt.s32 	%p34, %r62, 0;
	setp.ge.s32 	%p35, %r62, %r27;
	or.pred  	%p36, %p34, %p35;
	@%p36 bra 	$L__BB1_28;
	ld.global.nc.u16 	%rs19, [%rd5+2];
	// begin inline asm
	{ cvt.f32.bf16 %f64, %rs19;}

	// end inline asm
	ld.global.nc.u16 	%rs20, [%rd6+2];
	// begin inline asm
	{ cvt.f32.bf16 %f65, %rs20;}

	// end inline asm
	fma.rn.f32 	%f81, %f64, %f65, %f81;
$L__BB1_28:
	add.s32 	%r63, %r18, 2;
	setp.lt.s32 	%p37, %r63, 0;
	setp.ge.s32 	%p38, %r63, %r27;
	or.pred  	%p39, %p37, %p38;
	@%p39 bra 	$L__BB1_30;
	ld.global.nc.u16 	%rs21, [%rd5+4];
	// begin inline asm
	{ cvt.f32.bf16 %f66, %rs21;}

	// end inline asm
	ld.global.nc.u16 	%rs22, [%rd6+4];
	// begin inline asm
	{ cvt.f32.bf16 %f67, %rs22;}

	// end inline asm
	fma.rn.f32 	%f81, %f66, %f67, %f81;
$L__BB1_30:
	add.s32 	%r64, %r18, 3;
	setp.lt.s32 	%p40, %r64, 0;
	setp.ge.s32 	%p41, %r64, %r27;
	or.pred  	%p42, %p40, %p41;
	@%p42 bra 	$L__BB1_32;
	ld.global.nc.u16 	%rs23, [%rd5+6];
	// begin inline asm
	{ cvt.f32.bf16 %f68, %rs23;}

	// end inline asm
	ld.global.nc.u16 	%rs24, [%rd6+6];
	// begin inline asm
	{ cvt.f32.bf16 %f69, %rs24;}

	// end inline asm
	fma.rn.f32 	%f81, %f68, %f69, %f81;
$L__BB1_32:
	add.s32 	%r73, %r73, 4;
$L__BB1_33:
	setp.eq.s32 	%p43, %r6, 0;
	@%p43 bra 	$L__BB1_43;
	setp.eq.s32 	%p44, %r6, 1;
	@%p44 bra 	$L__BB1_40;
	add.s32 	%r21, %r73, %r4;
	setp.lt.s32 	%p45, %r21, 0;
	setp.ge.s32 	%p46, %r21, %r27;
	add.s32 	%r65, %r12, %r21;
	mul.wide.s32 	%rd17, %r65, 2;
	add.s64 	%rd7, %rd2, %rd17;
	add.s32 	%r66, %r13, %r73;
	mul.wide.s32 	%rd18, %r66, 2;
	add.s64 	%rd8, %rd1, %rd18;
	or.pred  	%p47, %p45, %p46;
	@%p47 bra 	$L__BB1_37;
	ld.global.nc.u16 	%rs25, [%rd7];
	// begin inline asm
	{ cvt.f32.bf16 %f71, %rs25;}

	// end inline asm
	ld.global.nc.u16 	%rs26, [%rd8];
	// begin inline asm
	{ cvt.f32.bf16 %f72, %rs26;}

	// end inline asm
	fma.rn.f32 	%f81, %f71, %f72, %f81;
$L__BB1_37:
	add.s32 	%r67, %r21, 1;
	setp.lt.s32 	%p48, %r67, 0;
	setp.ge.s32 	%p49, %r67, %r27;
	or.pred  	%p50, %p48, %p49;
	@%p50 bra 	$L__BB1_39;
	ld.global.nc.u16 	%rs27, [%rd7+2];
	// begin inline asm
	{ cvt.f32.bf16 %f73, %rs27;}

	// end inline asm
	ld.global.nc.u16 	%rs28, [%rd8+2];
	// begin inline asm
	{ cvt.f32.bf16 %f74, %rs28;}

	// end inline asm
	fma.rn.f32 	%f81, %f73, %f74, %f81;
$L__BB1_39:
	add.s32 	%r73, %r73, 2;
$L__BB1_40:
	setp.eq.s32 	%p51, %r8, 0;
	@%p51 bra 	$L__BB1_43;
	add.s32 	%r24, %r73, %r4;
	setp.lt.s32 	%p52, %r24, 0;
	setp.ge.s32 	%p53, %r24, %r27;
	or.pred  	%p54, %p52, %p53;
	@%p54 bra 	$L__BB1_43;
	add.s32 	%r68, %r12, %r24;
	mul.wide.s32 	%rd19, %r68, 2;
	add.s64 	%rd20, %rd2, %rd19;
	ld.global.nc.u16 	%rs29, [%rd20];
	// begin inline asm
	{ cvt.f32.bf16 %f75, %rs29;}

	// end inline asm
	add.s32 	%r69, %r13, %r73;
	mul.wide.s32 	%rd21, %r69, 2;
	add.s64 	%rd22, %rd1, %rd21;
	ld.global.nc.u16 	%rs30, [%rd22];
	// begin inline asm
	{ cvt.f32.bf16 %f76, %rs30;}

	// end inline asm
	fma.rn.f32 	%f81, %f75, %f76, %f81;
$L__BB1_43:
	add.s32 	%r70, %r70, 1;
	setp.ne.s32 	%p55, %r70, %r26;
	@%p55 bra 	$L__BB1_3;
$L__BB1_44:
	setp.eq.s64 	%p56, %rd9, 0;
	@%p56 bra 	$L__BB1_46;
	cvta.to.global.u64 	%rd23, %rd9;
	mul.wide.s32 	%rd24, %r2, 2;
	add.s64 	%rd25, %rd23, %rd24;
	ld.global.nc.u16 	%rs31, [%rd25];
	// begin inline asm
	{ cvt.f32.bf16 %f77, %rs31;}

	// end inline asm
	add.f32 	%f81, %f81, %f77;
$L__BB1_46:
	ld.param.u64 	%rd29, [_ZN8pygpukit3ops18conv1d_bf16_kernelEPK13__nv_bfloat16S3_S3_PS1_iiiiiiii_param_3];
	// begin inline asm
	{  cvt.rn.bf16.f32 %rs32, %f81;}

	// end inline asm
	cvta.to.global.u64 	%rd26, %rd29;
	mul.wide.s32 	%rd27, %r1, 2;
	add.s64 	%rd28, %rd26, %rd27;
	st.global.u16 	[%rd28], %rs32;
$L__BB1_47:
	ret;

}
	// .globl	_ZN8pygpukit3ops17conv1d_f16_kernelEPK6__halfS3_S3_PS1_iiiiiiii
.visible .entry _ZN8pygpukit3ops17conv1d_f16_kernelEPK6__halfS3_S3_PS1_iiiiiiii(
	.param .u64 .ptr .align 1 _ZN8pygpukit3ops17conv1d_f16_kernelEPK6__halfS3_S3_PS1_iiiiiiii_param_0,
	.param .u64 .ptr .align 1 _ZN8pygpukit3ops17conv1d_f16_kernelEPK6__halfS3_S3_PS1_iiiiiiii_param_1,
	.param .u64 .ptr .align 1 _ZN8pygpukit3ops17conv1d_f16_kernelEPK6__halfS3_S3_PS1_iiiiiiii_param_2,
	.param .u64 .ptr .align 1 _ZN8pygpukit3ops17conv1d_f16_kernelEPK6__halfS3_S3_PS1_iiiiiiii_param_3,
	.param .u32 _ZN8pygpukit3ops17conv1d_f16_kernelEPK6__halfS3_S3_PS1_iiiiiiii_param_4,
	.param .u32 _ZN8pygpukit3ops17conv1d_f16_kernelEPK6__halfS3_S3_PS1_iiiiiiii_param_5,
	.param .u32 _ZN8pygpukit3ops17conv1d_f16_kernelEPK6__halfS3_S3_PS1_iiiiiiii_param_6,
	.param .u32 _ZN8pygpukit3ops17conv1d_f16_kernelEPK6__halfS3_S3_PS1_iiiiiiii_param_7,
	.param .u32 _ZN8pygpukit3ops17conv1d_f16_kernelEPK6__halfS3_S3_PS1_iiiiiiii_param_8,
	.param .u32 _ZN8pygpukit3ops17conv1d_f16_kernelEPK6__halfS3_S3_PS1_iiiiiiii_param_9,
	.param .u32 _ZN8pygpukit3ops17conv1d_f16_kernelEPK6__halfS3_S3_PS1_iiiiiiii_param_10,
	.param .u32 _ZN8pygpukit3ops17conv1d_f16_kernelEPK6__halfS3_S3_PS1_iiiiiiii_param_11
)
{
	.reg .pred 	%p<57>;
	.reg .b16 	%rs<33>;
	.reg .b32 	%r<75>;
	.reg .b32 	%f<104>;
	.reg .b64 	%rd<30>;

	ld.param.u64 	%rd11, [_ZN8pygpukit3ops17conv1d_f16_kernelEPK6__halfS3_S3_PS1_iiiiiiii_param_0];
	ld.param.u64 	%rd12, [_ZN8pygpukit3ops17conv1d_f16_kernelEPK6__halfS3_S3_PS1_iiiiiiii_param_1];
	ld.param.u64 	%rd9, [_ZN8pygpukit3ops17conv1d_f16_kernelEPK6__halfS3_S3_PS1_iiiiiiii_param_2];
	ld.param.u32 	%r33, [_ZN8pygpukit3ops17conv1d_f16_kernelEPK6__halfS3_S3_PS1_iiiiiiii_param_4];
	ld.param.u32 	%r26, [_ZN8pygpukit3ops17conv1d_f16_kernelEPK6__halfS3_S3_PS1_iiiiiiii_param_5];
	ld.param.u32 	%r27, [_ZN8pygpukit3ops17conv1d_f16_kernelEPK6__halfS3_S3_PS1_iiiiiiii_param_6];
	ld.param.u32 	%r28, [_ZN8pygpukit3ops17conv1d_f16_kernelEPK6__halfS3_S3_PS1_iiiiiiii_param_7];
	ld.param.u32 	%r29, [_ZN8pygpukit3ops17conv1d_f16_kernelEPK6__halfS3_S3_PS1_iiiiiiii_param_8];
	ld.param.u32 	%r30, [_ZN8pygpukit3ops17conv1d_f16_kernelEPK6__halfS3_S3_PS1_iiiiiiii_param_9];
	ld.param.u32 	%r31, [_ZN8pygpukit3ops17conv1d_f16_kernelEPK6__halfS3_S3_PS1_iiiiiiii_param_10];
	ld.param.u32 	%r32, [_ZN8pygpukit3ops17conv1d_f16_kernelEPK6__halfS3_S3_PS1_iiiiiiii_param_11];
	cvta.to.global.u64 	%rd1, %rd12;
	cvta.to.global.u64 	%rd2, %rd11;
	mov.u32 	%r34, %ctaid.x;
	mov.u32 	%r35, %ntid.x;
	mov.u32 	%r36, %tid.x;
	mad.lo.s32 	%r1, %r34, %r35, %r36;
	mul.lo.s32 	%r37, %r28, %r33;
	mul.lo.s32 	%r38, %r37, %r32;
	setp.ge.s32 	%p1, %r1, %r38;
	@%p1 bra 	$L__BB2_47;
	div.s32 	%r39, %r1, %r32;
	mul.lo.s32 	%r40, %r39, %r32;
	sub.s32 	%r41, %r1, %r40;
	div.s32 	%r3, %r39, %r28;
	mul.lo.s32 	%r42, %r3, %r28;
	sub.s32 	%r2, %r39, %r42;
	mul.lo.s32 	%r43, %r41, %r30;
	sub.s32 	%r4, %r43, %r31;
	mov.f32 	%f81, 0f00000000;
	min.s32 	%r44, %r26, %r29;
	setp.lt.s32 	%p2, %r44, 1;
	@%p2 bra 	$L__BB2_44;
	and.b32  	%r5, %r29, 7;
	and.b32  	%r6, %r29, 3;
	and.b32  	%r7, %r29, 2147483640;
	and.b32  	%r8, %r29, 1;
	mul.lo.s32 	%r9, %r3, %r26;
	mul.lo.s32 	%r10, %r2, %r26;
	mov.f32 	%f81, 0f00000000;
	mov.b32 	%r70, 0;
$L__BB2_3:
	setp.lt.u32 	%p3, %r29, 8;
	add.s32 	%r47, %r70, %r9;
	mul.lo.s32 	%r12, %r47, %r27;
	add.s32 	%r48, %r70, %r10;
	mul.lo.s32 	%r13, %r48, %r29;
	mov.b32 	%r73, 0;
	@%p3 bra 	$L__BB2_22;
	mov.b32 	%r71, 0;
$L__BB2_5:
	.pragma "nounroll";
	add.s32 	%r15, %r71, %r4;
	setp.lt.s32 	%p4, %r15, 0;
	setp.ge.s32 	%p5, %r15, %r27;
	add.s32 	%r50, %r12, %r15;
	mul.wide.s32 	%rd13, %r50, 2;
	add.s64 	%rd3, %rd2, %rd13;
	add.s32 	%r51, %r13, %r71;
	mul.wide.s32 	%rd14, %r51, 2;
	add.s64 	%rd4, %rd1, %rd14;
	or.pred  	%p6, %p4, %p5;
	@%p6 bra 	$L__BB2_7;
	ld.global.nc.u16 	%rs1, [%rd3];
	// begin inline asm
	{  cvt.f32.f16 %f45, %rs1;}

	// end inline asm
	ld.global.nc.u16 	%rs2, [%rd4];
	// begin inline asm
	{  cvt.f32.f16 %f46, %rs2;}

	// end inline asm
	fma.rn.f32 	%f81, %f45, %f46, %f81;
$L__BB2_7:
	add.s32 	%r52, %r15, 1;
	setp.lt.s32 	%p7, %r52, 0;
	setp.ge.s32 	%p8, %r52, %r27;
	or.pred  	%p9, %p7, %p8;
	@%p9 bra 	$L__BB2_9;
	ld.global.nc.u16 	%rs3, [%rd3+2];
	// begin inline asm
	{  cvt.f32.f16 %f47, %rs3;}

	// end inline asm
	ld.global.nc.u16 	%rs4, [%rd4+2];
	// begin inline asm
	{  cvt.f32.f16 %f48, %rs4;}

	// end inline asm
	fma.rn.f32 	%f81, %f47, %f48, %f81;
$L__BB2_9:
	add.s32 	%r53, %r15, 2;
	setp.lt.s32 	%p10, %r53, 0;
	setp.ge.s32 	%p11, %r53, %r27;
	or.pred  	%p12, %p10, %p11;
	@%p12 bra 	$L__BB2_11;
	ld.global.nc.u16 	%rs5, [%rd3+4];
	// begin inline asm
	{  cvt.f32.f16 %f49, %rs5;}

	// end inline asm
	ld.global.nc.u16 	%rs6, [%rd4+4];
	// begin inline asm
	{  cvt.f32.f16 %f50, %rs6;}

	// end inline asm
	fma.rn.f32 	%f81, %f49, %f50, %f81;
$L__BB2_11:
	add.s32 	%r54, %r15, 3;
	setp.lt.s32 	%p13, %r54, 0;
	setp.ge.s32 	%p14, %r54, %r27;
	or.pred  	%p15, %p13, %p14;
	@%p15 bra 	$L__BB2_13;
	ld.global.nc.u16 	%rs7, [%rd3+6];
	// begin inline asm
	{  cvt.f32.f16 %f51, %rs7;}

	// end inline asm
	ld.global.nc.u16 	%rs8, [%rd4+6];
	// begin inline asm
	{  cvt.f32.f16 %f52, %rs8;}

	// end inline asm
	fma.rn.f32 	%f81, %f51, %f52, %f81;
$L__BB2_13:
	add.s32 	%r55, %r15, 4;
	setp.lt.s32 	%p16, %r55, 0;
	setp.ge.s32 	%p17, %r55, %r27;
	or.pred  	%p18, %p16, %p17;
	@%p18 bra 	$L__BB2_15;
	ld.global.nc.u16 	%rs9, [%rd3+8];
	// begin inline asm
	{  cvt.f32.f16 %f53, %rs9;}

	// end inline asm
	ld.global.nc.u16 	%rs10, [%rd4+8];
	// begin inline asm
	{  cvt.f32.f16 %f54, %rs10;}

	// end inline asm
	fma.rn.f32 	%f81, %f53, %f54, %f81;
$L__BB2_15:
	add.s32 	%r56, %r15, 5;
	setp.lt.s32 	%p19, %r56, 0;
	setp.ge.s32 	%p20, %r56, %r27;
	or.pred  	%p21, %p19, %p20;
	@%p21 bra 	$L__BB2_17;
	ld.global.nc.u16 	%rs11, [%rd3+10];
	// begin inline asm
	{  cvt.f32.f16 %f55, %rs11;}

	// end inline asm
	ld.global.nc.u16 	%rs12, [%rd4+10];
	// begin inline asm
	{  cvt.f32.f16 %f56, %rs12;}

	// end inline asm
	fma.rn.f32 	%f81, %f55, %f56, %f81;
$L__BB2_17:
	add.s32 	%r57, %r15, 6;
	setp.lt.s32 	%p22, %r57, 0;
	setp.ge.s32 	%p23, %r57, %r27;
	or.pred  	%p24, %p22, %p23;
	@%p24 bra 	$L__BB2_19;
	ld.global.nc.u16 	%rs13, [%rd3+12];
	// begin inline asm
	{  cvt.f32.f16 %f57, %rs13;}

	// end inline asm
	ld.global.nc.u16 	%rs14, [%rd4+12];
	// begin inline asm
	{  cvt.f32.f16 %f58, %rs14;}

	// end inline asm
	fma.rn.f32 	%f81, %f57, %f58, %f81;
$L__BB2_19:
	add.s32 	%r58, %r15, 7;
	setp.lt.s32 	%p25, %r58, 0;
	setp.ge.s32 	%p26, %r58, %r27;
	or.pred  	%p27, %p25, %p26;
	@%p27 bra 	$L__BB2_21;
	ld.global.nc.u16 	%rs15, [%rd3+14];
	// begin inline asm
	{  cvt.f32.f16 %f59, %rs15;}

	// end inline asm
	ld.global.nc.u16 	%rs16, [%rd4+14];
	// begin inline asm
	{  cvt.f32.f16 %f60, %rs16;}

	// end inline asm
	fma.rn.f32 	%f81, %f59, %f60, %f81;
$L__BB2_21:
	add.s32 	%r71, %r71, 8;
	setp.ne.s32 	%p28, %r71, %r7;
	mov.u32 	%r73, %r7;
	@%p28 bra 	$L__BB2_5;
$L__BB2_22:
	setp.eq.s32 	%p29, %r5, 0;
	@%p29 bra 	$L__BB2_43;
	add.s32 	%r59, %r5, -1;
	setp.lt.u32 	%p30, %r59, 3;
	@%p30 bra 	$L__BB2_33;
	add.s32 	%r18, %r73, %r4;
	setp.lt.s32 	%p31, %r18, 0;
	setp.ge.s32 	%p32, %r18, %r27;
	add.s32 	%r60, %r12, %r18;
	mul.wide.s32 	%rd15, %r60, 2;
	add.s64 	%rd5, %rd2, %rd15;
	add.s32 	%r61, %r13, %r73;
	mul.wide.s32 	%rd16, %r61, 2;
	add.s64 	%rd6, %rd1, %rd16;
	or.pred  	%p33, %p31, %p32;
	@%p33 bra 	$L__BB2_26;
	ld.global.nc.u16 	%rs17, [%rd5];
	// begin inline asm
	{  cvt.f32.f16 %f62, %rs17;}

	// end inline asm
	ld.global.nc.u16 	%rs18, [%rd6];
	// begin inline asm
	{  cvt.f32.f16 %f63, %rs18;}

	// end inline asm
	fma.rn.f32 	%f81, %f62, %f63, %f81;
$L__BB2_26:
	add.s32 	%r62, %r18, 1;
	setp.lt.s32 	%p34, %r62, 0;
	setp.ge.s32 	%p35, %r62, %r27;
	or.pred  	%p36, %p34, %p35;
	@%p36 bra 	$L__BB2_28;
	ld.global.nc.u16 	%rs19, [%rd5+2];
	// begin inline asm
	{  cvt.f32.f16 %f64, %rs19;}

	// end inline asm
	ld.global.nc.u16 	%rs20, [%rd6+2];
	// begin inline asm
	{  cvt.f32.f16 %f65, %rs20;}

	// end inline asm
	fma.rn.f32 	%f81, %f64, %f65, %f81;
$L__BB2_28:
	add.s32 	%r63, %r18, 2;
	setp.lt.s32 	%p37, %r63, 0;
	setp.ge.s32 	%p38, %r63, %r27;
	or.pred  	%p39, %p37, %p38;
	@%p39 bra 	$L__BB2_30;
	ld.global.nc.u16 	%rs21, [%rd5+4];
	// begin inline asm
	{  cvt.f32.f16 %f66, %rs21;}

	// end inline asm
	ld.global.nc.u16 	%rs22, [%rd6+4];
	// begin inline asm
	{  cvt.f32.f16 %f67, %rs22;}

	// end inline asm
	fma.rn.f32 	%f81, %f66, %f67, %f81;
$L__BB2_30:
	add.s32 	%r64, %r18, 3;
	setp.lt.s32 	%p40, %r64, 0;
	setp.ge.s32 	%p41, %r64, %r27;
	or.pred  	%p42, %p40, %p41;
	@%p42 bra 	$L__BB2_32;
	ld.global.nc.u16 	%rs23, [%rd5+6];
	// begin inline asm
	{  cvt.f32.f16 %f68, %rs23;}

	// end inline asm
	ld.global.nc.u16 	%rs24, [%rd6+6];
	// begin inline asm
	{  cvt.f32.f16 %f69, %rs24;}

	// end inline asm
	fma.rn.f32 	%f81, %f68, %f69, %f81;
$L__BB2_32:
	add.s32 	%r73, %r73, 4;
$L__BB2_33:
	setp.eq.s32 	%p43, %r6, 0;
	@%p43 bra 	$L__BB2_43;
	setp.eq.s32 	%p44, %r6, 1;
	@%p44 bra 	$L__BB2_40;
	add.s32 	%r21, %r73, %r4;
	setp.lt.s32 	%p45, %r21, 0;
	setp.ge.s32 	%p46, %r21, %r27;
	add.s32 	%r65, %r12, %r21;
	mul.wide.s32 	%rd17, %r65, 2;
	add.s64 	%rd7, %rd2, %rd17;
	add.s32 	%r66, %r13, %r73;
	mul.wide.s32 	%rd18, %r66, 2;
	add.s64 	%rd8, %rd1, %rd18;
	or.pred  	%p47, %p45, %p46;
	@%p47 bra 	$L__BB2_37;
	ld.global.nc.u16 	%rs25, [%rd7];
	// begin inline asm
	{  cvt.f32.f16 %f71, %rs25;}

	// end inline asm
	ld.global.nc.u16 	%rs26, [%rd8];
	// begin inline asm
	{  cvt.f32.f16 %f72, %rs26;}

	// end inline asm
	fma.rn.f32 	%f81, %f71, %f72, %f81;
$L__BB2_37:
	add.s32 	%r67, %r21, 1;
	setp.lt.s32 	%p48, %r67, 0;
	setp.ge.s32 	%p49, %r67, %r27;
	or.pred  	%p50, %p48, %p49;
	@%p50 bra 	$L__BB2_39;
	ld.global.nc.u16 	%rs27, [%rd7+2];
	// begin inline asm
	{  cvt.f32.f16 %f73, %rs27;}

	// end inline asm
	ld.global.nc.u16 	%rs28, [%rd8+2];
	// begin inline asm
	{  cvt.f32.f16 %f74, %rs28;}

	// end inline asm
	fma.rn.f32 	%f81, %f73, %f74, %f81;
$L__BB2_39:
	add.s32 	%r73, %r73, 2;
$L__BB2_40:
	setp.eq.s32 	%p51, %r8, 0;
	@%p51 bra 	$L__BB2_43;
	add.s32 	%r24, %r73, %r4;
	setp.lt.s32 	%p52, %r24, 0;
	setp.ge.s32 	%p53, %r24, %r27;
	or.pred  	%p54, %p52, %p53;
	@%p54 bra 	$L__BB2_43;
	add.s32 	%r68, %r12, %r24;
	mul.wide.s32 	%rd19, %r68, 2;
	add.s64 	%rd20, %rd2, %rd19;
	ld.global.nc.u16 	%rs29, [%rd20];
	// begin inline asm
	{  cvt.f32.f16 %f75, %rs29;}

	// end inline asm
	add.s32 	%r69, %r13, %r73;
	mul.wide.s32 	%rd21, %r69, 2;
	add.s64 	%rd22, %rd1, %rd21;
	ld.global.nc.u16 	%rs30, [%rd22];
	// begin inline asm
	{  cvt.f32.f16 %f76, %rs30;}

	// end inline asm
	fma.rn.f32 	%f81, %f75, %f76, %f81;
$L__BB2_43:
	add.s32 	%r70, %r70, 1;
	setp.ne.s32 	%p55, %r70, %r26;
	@%p55 bra 	$L__BB2_3;
$L__BB2_44:
	setp.eq.s64 	%p56, %rd9, 0;
	@%p56 bra 	$L__BB2_46;
	cvta.to.global.u64 	%rd23, %rd9;
	mul.wide.s32 	%rd24, %r2, 2;
	add.s64 	%rd25, %rd23, %rd24;
	ld.global.nc.u16 	%rs31, [%rd25];
	// begin inline asm
	{  cvt.f32.f16 %f77, %rs31;}

	// end inline asm
	add.f32 	%f81, %f81, %f77;
$L__BB2_46:
	ld.param.u64 	%rd29, [_ZN8pygpukit3ops17conv1d_f16_kernelEPK6__halfS3_S3_PS1_iiiiiiii_param_3];
	// begin inline asm
	{  cvt.rn.f16.f32 %rs32, %f81;}

	// end inline asm
	cvta.to.global.u64 	%rd26, %rd29;
	mul.wide.s32 	%rd27, %r1, 2;
	add.s64 	%rd28, %rd26, %rd27;
	st.global.u16 	[%rd28], %rs32;
$L__BB2_47:
	ret;

}


// ===== COMPILED SASS (sm_100) =====

	.target	sm_100

	.elftype	@"ET_EXEC"


//--------------------- .note.nv.tkinfo           --------------------------
	.section	.note.nv.tkinfo,"",@"SHT_NOTE"
	.sectionflags	@"SHF_NOTE_NV_TKINFO"
	.tkinfo
        /*0018*/ 	.word	0x00000002
        /*0030*/ 	.string	""
        /*0030*/ 	.string	"ptxas"
        /*0030*/ 	.string	"Cuda compilation tools, release 13.0, V13.0.88"
        /*0030*/ 	.string	"Build cuda_13.0.r13.0/compiler.36424714_0"
        /*0030*/ 	.string	"-arch sm_100 -m 64 "



//--------------------- .note.nv.cuinfo           --------------------------
	.section	.note.nv.cuinfo,"",@"SHT_NOTE"
	.sectionflags	@"SHF_NOTE_NV_CUINFO"
        /*0018*/ 	.short	0x0002
        /*001a*/ 	.short	0x0064
        /*001c*/ 	.short	0x0082
	.zero		2


//--------------------- .nv.info                  --------------------------
	.section	.nv.info,"",@"SHT_CUDA_INFO"
	.align	4


	//----- nvinfo : EIATTR_REGCOUNT
	.align		4
        /*0000*/ 	.byte	0x04, 0x2f
        /*0002*/ 	.short	(.L_1 - .L_0)
	.align		4
.L_0:
        /*0004*/ 	.word	index@(_ZN8pygpukit3ops17conv1d_f32_kernelEPKfS2_S2_Pfiiiiiiii)
        /*0008*/ 	.word	0x0000001d


	//----- nvinfo : EIATTR_FRAME_SIZE
	.align		4
.L_1:
        /*000c*/ 	.byte	0x04, 0x11
        /*000e*/ 	.short	(.L_3 - .L_2)
	.align		4
.L_2:
        /*0010*/ 	.word	index@(_ZN8pygpukit3ops17conv1d_f32_kernelEPKfS2_S2_Pfiiiiiiii)
        /*0014*/ 	.word	0x00000000


	//----- nvinfo : EIATTR_REGCOUNT
	.align		4
.L_3:
        /*0018*/ 	.byte	0x04, 0x2f
        /*001a*/ 	.short	(.L_5 - .L_4)
	.align		4
.L_4:
        /*001c*/ 	.word	index@(_ZN8pygpukit3ops18conv1d_bf16_kernelEPK13__nv_bfloat16S3_S3_PS1_iiiiiiii)
        /*0020*/ 	.word	0x0000001f


	//----- nvinfo : EIATTR_FRAME_SIZE
	.align		4
.L_5:
        /*0024*/ 	.byte	0x04, 0x11
        /*0026*/ 	.short	(.L_7 - .L_6)
	.align		4
.L_6:
        /*0028*/ 	.word	index@(_ZN8pygpukit3ops18conv1d_bf16_kernelEPK13__nv_bfloat16S3_S3_PS1_iiiiiiii)
        /*002c*/ 	.word	0x00000000


	//----- nvinfo : EIATTR_REGCOUNT
	.align		4
.L_7:
        /*0030*/ 	.byte	0x04, 0x2f
        /*0032*/ 	.short	(.L_9 - .L_8)
	.align		4
.L_8:
        /*0034*/ 	.word	index@(_ZN8pygpukit3ops17conv1d_f16_kernelEPK6__halfS3_S3_PS1_iiiiiiii)
        /*0038*/ 	.word	0x0000001f


	//----- nvinfo : EIATTR_FRAME_SIZE
	.align		4
.L_9:
        /*003c*/ 	.byte	0x04, 0x11
        /*003e*/ 	.short	(.L_11 - .L_10)
	.align		4
.L_10:
        /*0040*/ 	.word	index@(_ZN8pygpukit3ops17conv1d_f16_kernelEPK6__halfS3_S3_PS1_iiiiiiii)
        /*0044*/ 	.word	0x00000000


	//----- nvinfo : EIATTR_MIN_STACK_SIZE
	.align		4
.L_11:
        /*0048*/ 	.byte	0x04, 0x12
        /*004a*/ 	.short	(.L_13 - .L_12)
	.align		4
.L_12:
        /*004c*/ 	.word	index@(_ZN8pygpukit3ops17conv1d_f16_kernelEPK6__halfS3_S3_PS1_iiiiiiii)
        /*0050*/ 	.word	0x00000000


	//----- nvinfo : EIATTR_MIN_STACK_SIZE
	.align		4
.L_13:
        /*0054*/ 	.byte	0x04, 0x12
        /*0056*/ 	.short	(.L_15 - .L_14)
	.align		4
.L_14:
        /*0058*/ 	.word	index@(_ZN8pygpukit3ops18conv1d_bf16_kernelEPK13__nv_bfloat16S3_S3_PS1_iiiiiiii)
        /*005c*/ 	.word	0x00000000


	//----- nvinfo : EIATTR_MIN_STACK_SIZE
	.align		4
.L_15:
        /*0060*/ 	.byte	0x04, 0x12
        /*0062*/ 	.short	(.L_17 - .L_16)
	.align		4
.L_16:
        /*0064*/ 	.word	index@(_ZN8pygpukit3ops17conv1d_f32_kernelEPKfS2_S2_Pfiiiiiiii)
        /*0068*/ 	.word	0x00000000
.L_17:


//--------------------- .nv.compat                --------------------------
	.section	.nv.compat,"",@"SHT_CUDA_COMPAT_INFO"
	.align	4
        /*0000*/ 	.byte	0x02, 0x09, 0x00, 0x00, 0x02, 0x02, 0x01, 0x00, 0x02, 0x05, 0x05, 0x00, 0x03, 0x07, 0x01, 0x01
        /*0010*/ 	.byte	0x02, 0x03, 0x00, 0x00, 0x02, 0x06, 0x01, 0x00, 0x04, 0x0b, 0x08, 0x00, 0x09, 0x00, 0x00, 0x00
        /*0020*/ 	.byte	0x00, 0x00, 0x00, 0x00


//--------------------- .nv.info._ZN8pygpukit3ops17conv1d_f16_kernelEPK6__halfS3_S3_PS1_iiiiiiii --------------------------
	.section	.nv.info._ZN8pygpukit3ops17conv1d_f16_kernelEPK6__halfS3_S3_PS1_iiiiiiii,"",@"SHT_CUDA_INFO"
	.sectionflags	@""
	.align	4


	//----- nvinfo : EIATTR_CUDA_API_VERSION
	.align		4
        /*0000*/ 	.byte	0x04, 0x37
        /*0002*/ 	.short	(.L_19 - .L_18)
.L_18:
        /*0004*/ 	.word	0x00000082


	//----- nvinfo : EIATTR_KPARAM_INFO
	.align		4
.L_19:
        /*0008*/ 	.byte	0x04, 0x17
        /*000a*/ 	.short	(.L_21 - .L_20)
.L_20:
        /*000c*/ 	.word	0x00000000
        /*0010*/ 	.short	0x000b
        /*0012*/ 	.short	0x003c
        /*0014*/ 	.byte	0x00, 0xf0, 0x11, 0x00


	//----- nvinfo : EIATTR_KPARAM_INFO
	.align		4
.L_21:
        /*0018*/ 	.byte	0x04, 0x17
        /*001a*/ 	.short	(.L_23 - .L_22)
.L_22:
        /*001c*/ 	.word	0x00000000
        /*0020*/ 	.short	0x000a
        /*0022*/ 	.short	0x0038
        /*0024*/ 	.byte	0x00, 0xf0, 0x11, 0x00


	//----- nvinfo : EIATTR_KPARAM_INFO
	.align		4
.L_23:
        /*0028*/ 	.byte	0x04, 0x17
        /*002a*/ 	.short	(.L_25 - .L_24)
.L_24:
        /*002c*/ 	.word	0x00000000
        /*0030*/ 	.short	0x0009
        /*0032*/ 	.short	0x0034
        /*0034*/ 	.byte	0x00, 0xf0, 0x11, 0x00


	//----- nvinfo : EIATTR_KPARAM_INFO
	.align		4
.L_25:
        /*0038*/ 	.byte	0x04, 0x17
        /*003a*/ 	.short	(.L_27 - .L_26)
.L_26:
        /*003c*/ 	.word	0x00000000
        /*0040*/ 	.short	0x0008
        /*0042*/ 	.short	0x0030
        /*0044*/ 	.byte	0x00, 0xf0, 0x11, 0x00


	//----- nvinfo : EIATTR_KPARAM_INFO
	.align		4
.L_27:
        /*0048*/ 	.byte	0x04, 0x17
        /*004a*/ 	.short	(.L_29 - .L_28)
.L_28:
        /*004c*/ 	.word	0x00000000
        /*0050*/ 	.short	0x0007
        /*0052*/ 	.short	0x002c
        /*0054*/ 	.byte	0x00, 0xf0, 0x11, 0x00


	//----- nvinfo : EIATTR_KPARAM_INFO
	.align		4
.L_29:
        /*0058*/ 	.byte	0x04, 0x17
        /*005a*/ 	.short	(.L_31 - .L_30)
.L_30:
        /*005c*/ 	.word	0x00000000
        /*0060*/ 	.short	0x0006
        /*0062*/ 	.short	0x0028
        /*0064*/ 	.byte	0x00, 0xf0, 0x11, 0x00


	//----- nvinfo : EIATTR_KPARAM_INFO
	.align		4
.L_31:
        /*0068*/ 	.byte	0x04, 0x17
        /*006a*/ 	.short	(.L_33 - .L_32)
.L_32:
        /*006c*/ 	.word	0x00000000
        /*0070*/ 	.short	0x0005
        /*0072*/ 	.short	0x0024
        /*0074*/ 	.byte	0x00, 0xf0, 0x11, 0x00


	//----- nvinfo : EIATTR_KPARAM_INFO
	.align		4
.L_33:
        /*0078*/ 	.byte	0x04, 0x17
        /*007a*/ 	.short	(.L_35 - .L_34)
.L_34:
        /*007c*/ 	.word	0x00000000
        /*0080*/ 	.short	0x0004
        /*0082*/ 	.short	0x0020
        /*0084*/ 	.byte	0x00, 0xf0, 0x11, 0x00


	//----- nvinfo : EIATTR_KPARAM_INFO
	.align		4
.L_35:
        /*0088*/ 	.byte	0x04, 0x17
        /*008a*/ 	.short	(.L_37 - .L_36)
.L_36:
        /*008c*/ 	.word	0x00000000
        /*0090*/ 	.short	0x0003
        /*0092*/ 	.short	0x0018
        /*0094*/ 	.byte	0x00, 0xf5, 0x21, 0x00


	//----- nvinfo : EIATTR_KPARAM_INFO
	.align		4
.L_37:
        /*0098*/ 	.byte	0x04, 0x17
        /*009a*/ 	.short	(.L_39 - .L_38)
.L_38:
        /*009c*/ 	.word	0x00000000
        /*00a0*/ 	.short	0x0002
        /*00a2*/ 	.short	0x0010
        /*00a4*/ 	.byte	0x00, 0xf5, 0x21, 0x00


	//----- nvinfo : EIATTR_KPARAM_INFO
	.align		4
.L_39:
        /*00a8*/ 	.byte	0x04, 0x17
        /*00aa*/ 	.short	(.L_41 - .L_40)
.L_40:
        /*00ac*/ 	.word	0x00000000
        /*00b0*/ 	.short	0x0001
        /*00b2*/ 	.short	0x0008
        /*00b4*/ 	.byte	0x00, 0xf5, 0x21, 0x00


	//----- nvinfo : EIATTR_KPARAM_INFO
	.align		4
.L_41:
        /*00b8*/ 	.byte	0x04, 0x17
        /*00ba*/ 	.short	(.L_43 - .L_42)
.L_42:
        /*00bc*/ 	.word	0x00000000
        /*00c0*/ 	.short	0x0000
        /*00c2*/ 	.short	0x0000
        /*00c4*/ 	.byte	0x00, 0xf5, 0x21, 0x00


	//----- nvinfo : EIATTR_SPARSE_MMA_MASK
	.align		4
.L_43:
        /*00c8*/ 	.byte	0x03, 0x50
        /*00ca*/ 	.short	0x0000


	//----- nvinfo : EIATTR_MAXREG_COUNT
	.align		4
        /*00cc*/ 	.byte	0x03, 0x1b
        /*00ce*/ 	.short	0x00ff


	//----- nvinfo : EIATTR_MERCURY_ISA_VERSION
	.align		4
        /*00d0*/ 	.byte	0x03, 0x5f
        /*00d2*/ 	.short	0x0101


	//----- nvinfo : EIATTR_VRC_CTA_INIT_COUNT
	.align		4
        /*00d4*/ 	.byte	0x02, 0x4a
	.zero		1
	.zero		1


	//----- nvinfo : EIATTR_EXIT_INSTR_OFFSETS
	.align		4
        /*00d8*/ 	.byte	0x04, 0x1c
        /*00da*/ 	.short	(.L_45 - .L_44)


	//   ....[0]....
.L_44:
        /*00dc*/ 	.word	0x000000b0


	//   ....[1]....
        /*00e0*/ 	.word	0x00001100


	//----- nvinfo : EIATTR_CRS_STACK_SIZE
	.align		4
.L_45:
        /*00e4*/ 	.byte	0x04, 0x1e
        /*00e6*/ 	.short	(.L_47 - .L_46)
.L_46:
        /*00e8*/ 	.word	0x00000000


	//----- nvinfo : EIATTR_CBANK_PARAM_SIZE
	.align		4
.L_47:
        /*00ec*/ 	.byte	0x03, 0x19
        /*00ee*/ 	.short	0x0040


	//----- nvinfo : EIATTR_PARAM_CBANK
	.align		4
        /*00f0*/ 	.byte	0x04, 0x0a
        /*00f2*/ 	.short	(.L_49 - .L_48)
	.align		4
.L_48:
        /*00f4*/ 	.word	index@(.nv.constant0._ZN8pygpukit3ops17conv1d_f16_kernelEPK6__halfS3_S3_PS1_iiiiiiii)
        /*00f8*/ 	.short	0x0380
        /*00fa*/ 	.short	0x0040


	//----- nvinfo : EIATTR_SW_WAR
	.align		4
.L_49:
        /*00fc*/ 	.byte	0x04, 0x36
        /*00fe*/ 	.short	(.L_51 - .L_50)
.L_50:
        /*0100*/ 	.word	0x00000008
.L_51:


//--------------------- .nv.info._ZN8pygpukit3ops18conv1d_bf16_kernelEPK13__nv_bfloat16S3_S3_PS1_iiiiiiii --------------------------
	.section	.nv.info._ZN8pygpukit3ops18conv1d_bf16_kernelEPK13__nv_bfloat16S3_S3_PS1_iiiiiiii,"",@"SHT_CUDA_INFO"
	.sectionflags	@""
	.align	4


	//----- nvinfo : EIATTR_CUDA_API_VERSION
	.align		4
        /*0000*/ 	.byte	0x04, 0x37
        /*0002*/ 	.short	(.L_53 - .L_52)
.L_52:
        /*0004*/ 	.word	0x00000082


	//----- nvinfo : EIATTR_KPARAM_INFO
	.align		4
.L_53:
        /*0008*/ 	.byte	0x04, 0x17
        /*000a*/ 	.short	(.L_55 - .L_54)
.L_54:
        /*000c*/ 	.word	0x00000000
        /*0010*/ 	.short	0x000b
        /*0012*/ 	.short	0x003c
        /*0014*/ 	.byte	0x00, 0xf0, 0x11, 0x00


	//----- nvinfo : EIATTR_KPARAM_INFO
	.align		4
.L_55:
        /*0018*/ 	.byte	0x04, 0x17
        /*001a*/ 	.short	(.L_57 - .L_56)
.L_56:
        /*001c*/ 	.word	0x00000000
        /*0020*/ 	.short	0x000a
        /*0022*/ 	.short	0x0038
        /*0024*/ 	.byte	0x00, 0xf0, 0x11, 0x00


	//----- nvinfo : EIATTR_KPARAM_INFO
	.align		4
.L_57:
        /*0028*/ 	.byte	0x04, 0x17
        /*002a*/ 	.short	(.L_59 - .L_58)
.L_58:
        /*002c*/ 	.word	0x00000000
        /*0030*/ 	.short	0x0009
        /*0032*/ 	.short	0x0034
        /*0034*/ 	.byte	0x00, 0xf0, 0x11, 0x00


	//----- nvinfo : EIATTR_KPARAM_INFO
	.align		4
.L_59:
        /*0038*/ 	.byte	0x04, 0x17
        /*003a*/ 	.short	(.L_61 - .L_60)
.L_60:
        /*003c*/ 	.word	0x00000000
        /*0040*/ 	.short	0x0008
        /*0042*/ 	.short	0x0030
        /*0044*/ 	.byte	0x00, 0xf0, 0x11, 0x00


	//----- nvinfo : EIATTR_KPARAM_INFO
	.align		4
.L_61:
        /*0048*/ 	.byte	0x04, 0x17
        /*004a*/ 	.short	(.L_63 - .L_62)
.L_62:
        /*004c*/ 	.word	0x00000000
        /*0050*/ 	.short	0x0007
        /*0052*/ 	.short	0x002c
        /*0054*/ 	.byte	0x00, 0xf0, 0x11, 0x00


	//----- nvinfo : EIATTR_KPARAM_INFO
	.align		4
.L_63:
        /*0058*/ 	.byte	0x04, 0x17
        /*005a*/ 	.short	(.L_65 - .L_64)
.L_64:
        /*005c*/ 	.word	0x00000000
        /*0060*/ 	.short	0x0006
        /*0062*/ 	.short	0x0028
        /*0064*/ 	.byte	0x00, 0xf0, 0x11, 0x00


	//----- nvinfo : EIATTR_KPARAM_INFO
	.align		4
.L_65:
        /*0068*/ 	.byte	0x04, 0x17
        /*006a*/ 	.short	(.L_67 - .L_66)
.L_66:
        /*006c*/ 	.word	0x00000000
        /*0070*/ 	.short	0x0005
        /*0072*/ 	.short	0x0024
        /*0074*/ 	.byte	0x00, 0xf0, 0x11, 0x00


	//----- nvinfo : EIATTR_KPARAM_INFO
	.align		4
.L_67:
        /*0078*/ 	.byte	0x04, 0x17
        /*007a*/ 	.short	(.L_69 - .L_68)
.L_68:
        /*007c*/ 	.word	0x00000000
        /*0080*/ 	.short	0x0004
        /*0082*/ 	.short	0x0020
        /*0084*/ 	.byte	0x00, 0xf0, 0x11, 0x00


	//----- nvinfo : EIATTR_KPARAM_INFO
	.align		4
.L_69:
        /*0088*/ 	.byte	0x04, 0x17
        /*008a*/ 	.short	(.L_71 - .L_70)
.L_70:
        /*008c*/ 	.word	0x00000000
        /*0090*/ 	.short	0x0003
        /*0092*/ 	.short	0x0018
        /*0094*/ 	.byte	0x00, 0xf5, 0x21, 0x00


	//----- nvinfo : EIATTR_KPARAM_INFO
	.align		4
.L_71:
        /*0098*/ 	.byte	0x04, 0x17
        /*009a*/ 	.short	(.L_73 - .L_72)
.L_72:
        /*009c*/ 	.word	0x00000000
        /*00a0*/ 	.short	0x0002
        /*00a2*/ 	.short	0x0010
        /*00a4*/ 	.byte	0x00, 0xf5, 0x21, 0x00


	//----- nvinfo : EIATTR_KPARAM_INFO
	.align		4
.L_73:
        /*00a8*/ 	.byte	0x04, 0x17
        /*00aa*/ 	.short	(.L_75 - .L_74)
.L_74:
        /*00ac*/ 	.word	0x00000000
        /*00b0*/ 	.short	0x0001
        /*00b2*/ 	.short	0x0008
        /*00b4*/ 	.byte	0x00, 0xf5, 0x21, 0x00


	//----- nvinfo : EIATTR_KPARAM_INFO
	.align		4
.L_75:
        /*00b8*/ 	.byte	0x04, 0x17
        /*00ba*/ 	.short	(.L_77 - .L_76)
.L_76:
        /*00bc*/ 	.word	0x00000000
        /*00c0*/ 	.short	0x0000
        /*00c2*/ 	.short	0x0000
        /*00c4*/ 	.byte	0x00, 0xf5, 0x21, 0x00


	//----- nvinfo : EIATTR_SPARSE_MMA_MASK
	.align		4
.L_77:
        /*00c8*/ 	.byte	0x03, 0x50
        /*00ca*/ 	.short	0x0000


	//----- nvinfo : EIATTR_MAXREG_COUNT
	.align		4
        /*00cc*/ 	.byte	0x03, 0x1b
        /*00ce*/ 	.short	0x00ff


	//----- nvinfo : EIATTR_MERCURY_ISA_VERSION
	.align		4
        /*00d0*/ 	.byte	0x03, 0x5f
        /*00d2*/ 	.short	0x0101


	//----- nvinfo : EIATTR_VRC_CTA_INIT_COUNT
	.align		4
        /*00d4*/ 	.byte	0x02, 0x4a
	.zero		1
	.zero		1


	//----- nvinfo : EIATTR_EXIT_INSTR_OFFSETS
	.align		4
        /*00d8*/ 	.byte	0x04, 0x1c
        /*00da*/ 	.short	(.L_79 - .L_78)


	//   ....[0]....
.L_78:
        /*00dc*/ 	.word	0x000000b0


	//   ....[1]....
        /*00e0*/ 	.word	0x00001100


	//----- nvinfo : EIATTR_CRS_STACK_SIZE
	.align		4
.L_79:
        /*00e4*/ 	.byte	0x04, 0x1e
        /*00e6*/ 	.short	(.L_81 - .L_80)
.L_80:
        /*00e8*/ 	.word	0x00000000


	//----- nvinfo : EIATTR_CBANK_PARAM_SIZE
	.align		4
.L_81:
        /*00ec*/ 	.byte	0x03, 0x19
        /*00ee*/ 	.short	0x0040


	//----- nvinfo : EIATTR_PARAM_CBANK
	.align		4
        /*00f0*/ 	.byte	0x04, 0x0a
        /*00f2*/ 	.short	(.L_83 - .L_82)
	.align		4
.L_82:
        /*00f4*/ 	.word	index@(.nv.constant0._ZN8pygpukit3ops18conv1d_bf16_kernelEPK13__nv_bfloat16S3_S3_PS1_iiiiiiii)
        /*00f8*/ 	.short	0x0380
        /*00fa*/ 	.short	0x0040


	//----- nvinfo : EIATTR_SW_WAR
	.align		4
.L_83:
        /*00fc*/ 	.byte	0x04, 0x36
        /*00fe*/ 	.short	(.L_85 - .L_84)
.L_84:
        /*0100*/ 	.word	0x00000008
.L_85:


//--------------------- .nv.info._ZN8pygpukit3ops17conv1d_f32_kernelEPKfS2_S2_Pfiiiiiiii --------------------------
	.section	.nv.info._ZN8pygpukit3ops17conv1d_f32_kernelEPKfS2_S2_Pfiiiiiiii,"",@"SHT_CUDA_INFO"
	.sectionflags	@""
	.align	4


	//----- nvinfo : EIATTR_CUDA_API_VERSION
	.align		4
        /*0000*/ 	.byte	0x04, 0x37
        /*0002*/ 	.short	(.L_87 - .L_86)
.L_86:
        /*0004*/ 	.word	0x00000082


	//----- nvinfo : EIATTR_KPARAM_INFO
	.align		4
.L_87:
        /*0008*/ 	.byte	0x04, 0x17
        /*000a*/ 	.short	(.L_89 - .L_88)
.L_88:
        /*000c*/ 	.word	0x00000000
        /*0010*/ 	.short	0x000b
        /*0012*/ 	.short	0x003c
        /*0014*/ 	.byte	0x00, 0xf0, 0x11, 0x00


	//----- nvinfo : EIATTR_KPARAM_INFO
	.align		4
.L_89:
        /*0018*/ 	.byte	0x04, 0x17
        /*001a*/ 	.short	(.L_91 - .L_90)
.L_90:
        /*001c*/ 	.word	0x00000000
        /*0020*/ 	.short	0x000a
        /*0022*/ 	.short	0x0038
        /*0024*/ 	.byte	0x00, 0xf0, 0x11, 0x00


	//----- nvinfo : EIATTR_KPARAM_INFO
	.align		4
.L_91:
        /*0028*/ 	.byte	0x04, 0x17
        /*002a*/ 	.short	(.L_93 - .L_92)
.L_92:
        /*002c*/ 	.word	0x00000000
        /*0030*/ 	.short	0x0009
        /*0032*/ 	.short	0x0034
        /*0034*/ 	.byte	0x00, 0xf0, 0x11, 0x00


	//----- nvinfo : EIATTR_KPARAM_INFO
	.align		4
.L_93:
        /*0038*/ 	.byte	0x04, 0x17
        /*003a*/ 	.short	(.L_95 - .L_94)
.L_94:
        /*003c*/ 	.word	0x00000000
        /*0040*/ 	.short	0x0008
        /*0042*/ 	.short	0x0030
        /*0044*/ 	.byte	0x00, 0xf0, 0x11, 0x00


	//----- nvinfo : EIATTR_KPARAM_INFO
	.align		4
.L_95:
        /*0048*/ 	.byte	0x04, 0x17
        /*004a*/ 	.short	(.L_97 - .L_96)
.L_96:
        /*004c*/ 	.word	0x00000000
        /*0050*/ 	.short	0x0007
        /*0052*/ 	.short	0x002c
        /*0054*/ 	.byte	0x00, 0xf0, 0x11, 0x00


	//----- nvinfo : EIATTR_KPARAM_INFO
	.align		4
.L_97:
        /*0058*/ 	.byte	0x04, 0x17
        /*005a*/ 	.short	(.L_99 - .L_98)
.L_98:
        /*005c*/ 	.word	0x00000000
        /*0060*/ 	.short	0x0006
        /*0062*/ 	.short	0x0028
        /*0064*/ 	.byte	0x00, 0xf0, 0x11, 0x00


	//----- nvinfo : EIATTR_KPARAM_INFO
	.align		4
.L_99:
        /*0068*/ 	.byte	0x04, 0x17
        /*006a*/ 	.short	(.L_101 - .L_100)
.L_100:
        /*006c*/ 	.word	0x00000000
        /*0070*/ 	.short	0x0005
        /*0072*/ 	.short	0x0024
        /*0074*/ 	.byte	0x00, 0xf0, 0x11, 0x00


	//----- nvinfo : EIATTR_KPARAM_INFO
	.align		4
.L_101:
        /*0078*/ 	.byte	0x04, 0x17
        /*007a*/ 	.short	(.L_103 - .L_102)
.L_102:
        /*007c*/ 	.word	0x00000000
        /*0080*/ 	.short	0x0004
        /*0082*/ 	.short	0x0020
        /*0084*/ 	.byte	0x00, 0xf0, 0x11, 0x00


	//----- nvinfo : EIATTR_KPARAM_INFO
	.align		4
.L_103:
        /*0088*/ 	.byte	0x04, 0x17
        /*008a*/ 	.short	(.L_105 - .L_104)
.L_104:
        /*008c*/ 	.word	0x00000000
        /*0090*/ 	.short	0x0003
        /*0092*/ 	.short	0x0018
        /*0094*/ 	.byte	0x00, 0xf5, 0x21, 0x00


	//----- nvinfo : EIATTR_KPARAM_INFO
	.align		4
.L_105:
        /*0098*/ 	.byte	0x04, 0x17
        /*009a*/ 	.short	(.L_107 - .L_106)
.L_106:
        /*009c*/ 	.word	0x00000000
        /*00a0*/ 	.short	0x0002
        /*00a2*/ 	.short	0x0010
        /*00a4*/ 	.byte	0x00, 0xf5, 0x21, 0x00


	//----- nvinfo : EIATTR_KPARAM_INFO
	.align		4
.L_107:
        /*00a8*/ 	.byte	0x04, 0x17
        /*00aa*/ 	.short	(.L_109 - .L_108)
.L_108:
        /*00ac*/ 	.word	0x00000000
        /*00b0*/ 	.short	0x0001
        /*00b2*/ 	.short	0x0008
        /*00b4*/ 	.byte	0x00, 0xf5, 0x21, 0x00


	//----- nvinfo : EIATTR_KPARAM_INFO
	.align		4
.L_109:
        /*00b8*/ 	.byte	0x04, 0x17
        /*00ba*/ 	.short	(.L_111 - .L_110)
.L_110:
        /*00bc*/ 	.word	0x00000000
        /*00c0*/ 	.short	0x0000
        /*00c2*/ 	.short	0x0000
        /*00c4*/ 	.byte	0x00, 0xf5, 0x21, 0x00


	//----- nvinfo : EIATTR_SPARSE_MMA_MASK
	.align		4
.L_111:
        /*00c8*/ 	.byte	0x03, 0x50
        /*00ca*/ 	.short	0x0000


	//----- nvinfo : EIATTR_MAXREG_COUNT
	.align		4
        /*00cc*/ 	.byte	0x03, 0x1b
        /*00ce*/ 	.short	0x00ff


	//----- nvinfo : EIATTR_MERCURY_ISA_VERSION
	.align		4
        /*00d0*/ 	.byte	0x03, 0x5f
        /*00d2*/ 	.short	0x0101


	//----- nvinfo : EIATTR_VRC_CTA_INIT_COUNT
	.align		4
        /*00d4*/ 	.byte	0x02, 0x4a
	.zero		1
	.zero		1


	//----- nvinfo : EIATTR_EXIT_INSTR_OFFSETS
	.align		4
        /*00d8*/ 	.byte	0x04, 0x1c
        /*00da*/ 	.short	(.L_113 - .L_112)


	//   ....[0]....
.L_112:
        /*00dc*/ 	.word	0x000000b0


	//   ....[1]....
        /*00e0*/ 	.word	0x00000a90


	//----- nvinfo : EIATTR_CRS_STACK_SIZE
	.align		4
.L_113:
        /*00e4*/ 	.byte	0x04, 0x1e
        /*00e6*/ 	.short	(.L_115 - .L_114)
.L_114:
        /*00e8*/ 	.word	0x00000000


	//----- nvinfo : EIATTR_CBANK_PARAM_SIZE
	.align		4
.L_115:
        /*00ec*/ 	.byte	0x03, 0x19
        /*00ee*/ 	.short	0x0040


	//----- nvinfo : EIATTR_PARAM_CBANK
	.align		4
        /*00f0*/ 	.byte	0x04, 0x0a
        /*00f2*/ 	.short	(.L_117 - .L_116)
	.align		4
.L_116:
        /*00f4*/ 	.word	index@(.nv.constant0._ZN8pygpukit3ops17conv1d_f32_kernelEPKfS2_S2_Pfiiiiiiii)
        /*00f8*/ 	.short	0x0380
        /*00fa*/ 	.short	0x0040


	//----- nvinfo : EIATTR_SW_WAR
	.align		4
.L_117:
        /*00fc*/ 	.byte	0x04, 0x36
        /*00fe*/ 	.short	(.L_119 - .L_118)
.L_118:
        /*0100*/ 	.word	0x00000008
.L_119:


//--------------------- .nv.callgraph             --------------------------
	.section	.nv.callgraph,"",@"SHT_CUDA_CALLGRAPH"
	.align	4
	.sectionentsize	8
	.align		4
        /*0000*/ 	.word	0x00000000
	.align		4
        /*0004*/ 	.word	0xffffffff
	.align		4
        /*0008*/ 	.word	0x00000000
	.align		4
        /*000c*/ 	.word	0xfffffffe
	.align		4
        /*0010*/ 	.word	0x00000000
	.align		4
        /*0014*/ 	.word	0xfffffffd
	.align		4
        /*0018*/ 	.word	0x00000000
	.align		4
        /*001c*/ 	.word	0xfffffffc


//--------------------- .text._ZN8pygpukit3ops17conv1d_f16_kernelEPK6__halfS3_S3_PS1_iiiiiiii --------------------------
	.section	.text._ZN8pygpukit3ops17conv1d_f16_kernelEPK6__halfS3_S3_PS1_iiiiiiii,"ax",@progbits
	.align	128
        .global         _ZN8pygpukit3ops17conv1d_f16_kernelEPK6__halfS3_S3_PS1_iiiiiiii
        .type           _ZN8pygpukit3ops17conv1d_f16_kernelEPK6__halfS3_S3_PS1_iiiiiiii,@function
        .size           _ZN8pygpukit3ops17conv1d_f16_kernelEPK6__halfS3_S3_PS1_iiiiiiii,(.L_x_29 - _ZN8pygpukit3ops17conv1d_f16_kernelEPK6__halfS3_S3_PS1_iiiiiiii)
        .other          _ZN8pygpukit3ops17conv1d_f16_kernelEPK6__halfS3_S3_PS1_iiiiiiii,@"STO_CUDA_ENTRY STV_DEFAULT"
_ZN8pygpukit3ops17conv1d_f16_kernelEPK6__halfS3_S3_PS1_iiiiiiii:
.text._ZN8pygpukit3ops17conv1d_f16_kernelEPK6__halfS3_S3_PS1_iiiiiiii:
[----:B------:R-:W-:Y:S01]  /*0000*/  LDC R1, c[0x0][0x37c] ;  /* 0x0000df00ff017b82 */ /* 0x000fe20000000800 */
[----:B------:R-:W0:Y:S07]  /*0010*/  S2R R2, SR_TID.X ;  /* 0x0000000000027919 */ /* 0x000e2e0000002100 */
[----:B------:R-:W1:Y:S01]  /*0020*/  LDC R13, c[0x0][0x3ac] ;  /* 0x0000eb00ff0d7b82 */ /* 0x000e620000000800 */
[----:B------:R-:W1:Y:S07]  /*0030*/  LDCU UR5, c[0x0][0x3a0] ;  /* 0x00007400ff0577ac */ /* 0x000e6e0008000800 */
[----:B------:R-:W0:Y:S08]  /*0040*/  S2UR UR4, SR_CTAID.X ;  /* 0x00000000000479c3 */ /* 0x000e300000002500 */
[----:B------:R-:W0:Y:S08]  /*0050*/  LDC R15, c[0x0][0x360] ;  /* 0x0000d800ff0f7b82 */ /* 0x000e300000000800 */
[----:B------:R-:W2:Y:S01]  /*0060*/  LDC R0, c[0x0][0x3bc] ;  /* 0x0000ef00ff007b82 */ /* 0x000ea20000000800 */
[----:B-1----:R-:W-:-:S02]  /*0070*/  IMAD R3, R13, UR5, RZ ;  /* 0x000000050d037c24 */ /* 0x002fc4000f8e02ff */
[----:B0-----:R-:W-:Y:S02]  /*0080*/  IMAD R15, R15, UR4, R2 ;  /* 0x000000040f0f7c24 */ /* 0x001fe4000f8e0202 */
[----:B--2---:R-:W-:-:S05]  /*0090*/  IMAD R2, R3, R0, RZ ;  /* 0x0000000003027224 */ /* 0x004fca00078e02ff */
[----:B------:R-:W-:-:S13]  /*00a0*/  ISETP.GE.AND P0, PT, R15, R2, PT ;  /* 0x000000020f00720c */ /* 0x000fda0003f06270 */
[----:B------:R-:W-:Y:S05]  /*00b0*/  @P0 EXIT ;  /* 0x000000000000094d */ /* 0x000fea0003800000 */
[----:B------:R-:W-:Y:S01]  /*00c0*/  IABS R8, R0 ;  /* 0x0000000000087213 */ /* 0x000fe20000000000 */
[----:B------:R-:W0:Y:S01]  /*00d0*/  LDCU UR4, c[0x0][0x3a4] ;  /* 0x00007480ff0477ac */ /* 0x000e220008000800 */
[----:B------:R-:W-:Y:S01]  /*00e0*/  IABS R6, R15 ;  /* 0x0000000f00067213 */ /* 0x000fe20000000000 */
[----:B------:R-:W1:Y:S01]  /*00f0*/  LDC R12, c[0x0][0x3b8] ;  /* 0x0000ee00ff0c7b82 */ /* 0x000e620000000800 */
[----:B------:R-:W2:Y:S01]  /*0100*/  I2F.RP R4, R8 ;  /* 0x0000000800047306 */ /* 0x000ea20000209400 */
[----:B------:R-:W-:Y:S01]  /*0110*/  IABS R7, R13 ;  /* 0x0000000d00077213 */ /* 0x000fe20000000000 */
[----:B------:R-:W0:Y:S01]  /*0120*/  LDCU.64 UR6, c[0x0][0x3b0] ;  /* 0x00007600ff0677ac */ /* 0x000e220008000a00 */
[----:B------:R-:W-:Y:S01]  /*0130*/  MOV R11, RZ ;  /* 0x000000ff000b7202 */ /* 0x000fe20000000f00 */
[----:B------:R-:W3:Y:S04]  /*0140*/  LDCU.64 UR10, c[0x0][0x358] ;  /* 0x00006b00ff0a77ac */ /* 0x000ee80008000a00 */
[----:B--2---:R-:W2:Y:S01]  /*0150*/  MUFU.RCP R4, R4 ;  /* 0x0000000400047308 */ /* 0x004ea20000001000 */
[----:B0-----:R-:W-:-:S04]  /*0160*/  UISETP.LT.AND UP0, UPT, UR4, UR6, UPT ;  /* 0x000000060400728c */ /* 0x001fc8000bf01270 */
[----:B------:R-:W-:-:S04]  /*0170*/  USEL UR4, UR4, UR6, UP0 ;  /* 0x0000000604047287 */ /* 0x000fc80008000000 */
[----:B------:R-:W-:Y:S01]  /*0180*/  UISETP.GE.AND UP0, UPT, UR4, 0x1, UPT ;  /* 0x000000010400788c */ /* 0x000fe2000bf06270 */
[----:B--2---:R-:W-:Y:S02]  /*0190*/  IADD3 R2, PT, PT, R4, 0xffffffe, RZ ;  /* 0x0ffffffe04027810 */ /* 0x004fe40007ffe0ff */
[----:B------:R-:W-:Y:S02]  /*01a0*/  LOP3.LUT R4, R15, R0, RZ, 0x3c, !PT ;  /* 0x000000000f047212 */ /* 0x000fe400078e3cff */
[----:B------:R0:W2:Y:S02]  /*01b0*/  F2I.FTZ.U32.TRUNC.NTZ R3, R2 ;  /* 0x0000000200037305 */ /* 0x0000a4000021f000 */
[----:B------:R-:W-:Y:S01]  /*01c0*/  ISETP.GE.AND P2, PT, R4, RZ, PT ;  /* 0x000000ff0400720c */ /* 0x000fe20003f46270 */
[----:B0-----:R-:W-:Y:S01]  /*01d0*/  HFMA2 R2, -RZ, RZ, 0, 0 ;  /* 0x00000000ff027431 */ /* 0x001fe200000001ff */
[----:B--2---:R-:W-:-:S05]  /*01e0*/  IADD3 R5, PT, PT, RZ, -R3, RZ ;  /* 0x80000003ff057210 */ /* 0x004fca0007ffe0ff */
[----:B------:R-:W-:-:S04]  /*01f0*/  IMAD R5, R5, R8, RZ ;  /* 0x0000000805057224 */ /* 0x000fc800078e02ff */
[----:B------:R-:W-:Y:S02]  /*0200*/  IMAD.HI.U32 R3, R3, R5, R2 ;  /* 0x0000000503037227 */ /* 0x000fe400078e0002 */
[----:B------:R-:W0:Y:S04]  /*0210*/  I2F.RP R5, R7 ;  /* 0x0000000700057306 */ /* 0x000e280000209400 */
[----:B------:R-:W-:-:S05]  /*0220*/  IMAD.HI.U32 R2, R3, R6, RZ ;  /* 0x0000000603027227 */ /* 0x000fca00078e00ff */
[----:B------:R-:W-:-:S05]  /*0230*/  IADD3 R3, PT, PT, -R2, RZ, RZ ;  /* 0x000000ff02037210 */ /* 0x000fca0007ffe1ff */
[C---:B------:R-:W-:Y:S01]  /*0240*/  IMAD R3, R8.reuse, R3, R6 ;  /* 0x0000000308037224 */ /* 0x040fe200078e0206 */
[----:B0-----:R-:W0:Y:S04]  /*0250*/  MUFU.RCP R5, R5 ;  /* 0x0000000500057308 */ /* 0x001e280000001000 */
[----:B------:R-:W-:-:S13]  /*0260*/  ISETP.GT.U32.AND P1, PT, R8, R3, PT ;  /* 0x000000030800720c */ /* 0x000fda0003f24070 */
[-C--:B------:R-:W-:Y:S01]  /*0270*/  @!P1 IADD3 R3, PT, PT, R3, -R8.reuse, RZ ;  /* 0x8000000803039210 */ /* 0x080fe20007ffe0ff */
[----:B------:R-:W-:Y:S01]  /*0280*/  @!P1 VIADD R2, R2, 0x1 ;  /* 0x0000000102029836 */ /* 0x000fe20000000000 */
[----:B0-----:R-:W-:Y:S02]  /*0290*/  IADD3 R6, PT, PT, R5, 0xffffffe, RZ ;  /* 0x0ffffffe05067810 */ /* 0x001fe40007ffe0ff */
[----:B------:R-:W-:Y:S02]  /*02a0*/  ISETP.GE.U32.AND P0, PT, R3, R8, PT ;  /* 0x000000080300720c */ /* 0x000fe40003f06070 */
[----:B------:R-:W0:Y:S01]  /*02b0*/  F2I.FTZ.U32.TRUNC.NTZ R3, R6 ;  /* 0x0000000600037305 */ /* 0x000e22000021f000 */
[----:B------:R-:W-:-:S10]  /*02c0*/  ISETP.NE.AND P1, PT, R0, RZ, PT ;  /* 0x000000ff0000720c */ /* 0x000fd40003f25270 */
[----:B------:R-:W-:-:S04]  /*02d0*/  @P0 IADD3 R2, PT, PT, R2, 0x1, RZ ;  /* 0x0000000102020810 */ /* 0x000fc80007ffe0ff */
[----:B------:R-:W-:Y:S02]  /*02e0*/  MOV R8, R2 ;  /* 0x0000000200087202 */ /* 0x000fe40000000f00 */
[----:B0-----:R-:W-:Y:S02]  /*02f0*/  IADD3 R2, PT, PT, RZ, -R3, RZ ;  /* 0x80000003ff027210 */ /* 0x001fe40007ffe0ff */
[----:B------:R-:W-:Y:S02]  /*0300*/  @!P2 IADD3 R8, PT, PT, -R8, RZ, RZ ;  /* 0x000000ff0808a210 */ /* 0x000fe40007ffe1ff */
[----:B------:R-:W-:Y:S01]  /*0310*/  @!P1 LOP3.LUT R8, RZ, R0, RZ, 0x33, !PT ;  /* 0x00000000ff089212 */ /* 0x000fe200078e33ff */
[----:B------:R-:W-:Y:S02]  /*0320*/  IMAD R5, R2, R7, RZ ;  /* 0x0000000702057224 */ /* 0x000fe400078e02ff */
[----:B------:R-:W-:Y:S01]  /*0330*/  HFMA2 R2, -RZ, RZ, 0, 0 ;  /* 0x00000000ff027431 */ /* 0x000fe200000001ff */
[----:B------:R-:W-:-:S04]  /*0340*/  IABS R4, R8 ;  /* 0x0000000800047213 */ /* 0x000fc80000000000 */
[----:B------:R-:W-:-:S04]  /*0350*/  IMAD.HI.U32 R2, R3, R5, R2 ;  /* 0x0000000503027227 */ /* 0x000fc800078e0002 */
[----:B------:R-:W-:-:S04]  /*0360*/  IMAD.MOV.U32 R3, RZ, RZ, R4 ;  /* 0x000000ffff037224 */ /* 0x000fc800078e0004 */
[----:B------:R-:W-:-:S05]  /*0370*/  IMAD.HI.U32 R14, R2, R3, RZ ;  /* 0x00000003020e7227 */ /* 0x000fca00078e00ff */
[----:B------:R-:W-:-:S05]  /*0380*/  IADD3 R2, PT, PT, -R14, RZ, RZ ;  /* 0x000000ff0e027210 */ /* 0x000fca0007ffe1ff */
[----:B------:R-:W-:-:S05]  /*0390*/  IMAD R2, R7, R2, R3 ;  /* 0x0000000207027224 */ /* 0x000fca00078e0203 */
[----:B------:R-:W-:-:S13]  /*03a0*/  ISETP.GT.U32.AND P1, PT, R7, R2, PT ;  /* 0x000000020700720c */ /* 0x000fda0003f24070 */
[-C--:B------:R-:W-:Y:S02]  /*03b0*/  @!P1 IADD3 R2, PT, PT, R2, -R7.reuse, RZ ;  /* 0x8000000702029210 */ /* 0x080fe40007ffe0ff */
[----:B------:R-:W-:Y:S02]  /*03c0*/  @!P1 IADD3 R14, PT, PT, R14, 0x1, RZ ;  /* 0x000000010e0e9810 */ /* 0x000fe40007ffe0ff */
[----:B------:R-:W-:Y:S02]  /*03d0*/  ISETP.GE.U32.AND P0, PT, R2, R7, PT ;  /* 0x000000070200720c */ /* 0x000fe40003f06070 */
[----:B------:R-:W-:Y:S02]  /*03e0*/  LOP3.LUT R2, R8, R13, RZ, 0x3c, !PT ;  /* 0x0000000d08027212 */ /* 0x000fe400078e3cff */
[----:B------:R-:W-:Y:S02]  /*03f0*/  ISETP.NE.AND P1, PT, R13, RZ, PT ;  /* 0x000000ff0d00720c */ /* 0x000fe40003f25270 */
[----:B------:R-:W-:Y:S01]  /*0400*/  ISETP.GE.AND P2, PT, R2, RZ, PT ;  /* 0x000000ff0200720c */ /* 0x000fe20003f46270 */
[----:B------:R-:W-:-:S04]  /*0410*/  IMAD.MOV R2, RZ, RZ, -R8 ;  /* 0x000000ffff027224 */ /* 0x000fc800078e0a08 */
[----:B------:R-:W-:Y:S02]  /*0420*/  IMAD R3, R0, R2, R15 ;  /* 0x0000000200037224 */ /* 0x000fe400078e020f */
[----:B------:R-:W-:Y:S02]  /*0430*/  @P0 IADD3 R14, PT, PT, R14, 0x1, RZ ;  /* 0x000000010e0e0810 */ /* 0x000fe40007ffe0ff */
[----:B-1----:R-:W-:-:S04]  /*0440*/  IMAD R12, R3, UR7, -R12 ;  /* 0x00000007030c7c24 */ /* 0x002fc8000f8e0a0c */
[----:B------:R-:W-:Y:S02]  /*0450*/  @!P2 IADD3 R14, PT, PT, -R14, RZ, RZ ;  /* 0x000000ff0e0ea210 */ /* 0x000fe40007ffe1ff */
[----:B------:R-:W-:-:S04]  /*0460*/  @!P1 LOP3.LUT R14, RZ, R13, RZ, 0x33, !PT ;  /* 0x0000000dff0e9212 */ /* 0x000fc800078e33ff */
[----:B------:R-:W-:-:S05]  /*0470*/  IADD3 R4, PT, PT, -R14, RZ, RZ ;  /* 0x000000ff0e047210 */ /* 0x000fca0007ffe1ff */
[----:B------:R-:W-:Y:S01]  /*0480*/  IMAD R13, R13, R4, R8 ;  /* 0x000000040d0d7224 */ /* 0x000fe200078e0208 */
[----:B---3--:R-:W-:Y:S06]  /*0490*/  BRA.U !UP0, `(.L_x_0) ;  /* 0x0000000908e47547 */ /* 0x008fec000b800000 */
[----:B------:R-:W-:Y:S01]  /*04a0*/  MOV R11, RZ ;  /* 0x000000ff000b7202 */ /* 0x000fe20000000f00 */
[----:B------:R-:W-:Y:S02]  /*04b0*/  ULOP3.LUT UR7, UR6, 0x7, URZ, 0xc0, !UPT ;  /* 0x0000000706077892 */ /* 0x000fe4000f8ec0ff */
[----:B------:R-:W-:Y:S02]  /*04c0*/  ULOP3.LUT UR8, UR6, 0x3, URZ, 0xc0, !UPT ;  /* 0x0000000306087892 */ /* 0x000fe4000f8ec0ff */
[----:B------:R-:W-:Y:S01]  /*04d0*/  ULOP3.LUT UR5, UR6, 0x7ffffff8, URZ, 0xc0, !UPT ;  /* 0x7ffffff806057892 */ /* 0x000fe2000f8ec0ff */
[----:B------:R-:W-:-:S11]  /*04e0*/  UMOV UR4, URZ ;  /* 0x000000ff00047c82 */ /* 0x000fd60008000000 */
.L_x_7:
[----:B------:R-:W0:Y:S01]  /*04f0*/  LDC R2, c[0x0][0x3a4] ;  /* 0x0000e900ff027b82 */ /* 0x000e220000000800 */
[----:B------:R-:W1:Y:S01]  /*0500*/  LDCU UR6, c[0x0][0x3b0] ;  /* 0x00007600ff0677ac */ /* 0x000e620008000800 */
[----:B------:R-:W-:Y:S01]  /*0510*/  HFMA2 R3, -RZ, RZ, 0, 0 ;  /* 0x00000000ff037431 */ /* 0x000fe200000001ff */
[----:B-1----:R-:W-:Y:S01]  /*0520*/  UISETP.GE.U32.AND UP0, UPT, UR6, 0x8, UPT ;  /* 0x000000080600788c */ /* 0x002fe2000bf06070 */
[-C--:B0-----:R-:W-:Y:S02]  /*0530*/  IMAD R10, R14, R2.reuse, UR4 ;  /* 0x000000040e0a7e24 */ /* 0x081fe4000f8e0202 */
[----:B------:R-:W-:Y:S01]  /*0540*/  IMAD R0, R13, R2, UR4 ;  /* 0x000000040d007e24 */ /* 0x000fe2000f8e0202 */
[----:B------:R-:W-:-:S06]  /*0550*/  UIADD3 UR4, UPT, UPT, UR4, 0x1, URZ ;  /* 0x0000000104047890 */ /* 0x000fcc000fffe0ff */
[----:B------:R-:W-:Y:S01]  /*0560*/  ISETP.NE.AND P6, PT, R2, UR4, PT ;  /* 0x0000000402007c0c */ /* 0x000fe2000bfc5270 */
[----:B------:R-:W-:-:S12]  /*0570*/  BRA.U !UP0, `(.L_x_1) ;  /* 0x0000000508347547 */ /* 0x000fd8000b800000 */
[----:B------:R-:W0:Y:S01]  /*0580*/  LDC.64 R2, c[0x0][0x380] ;  /* 0x0000e000ff027b82 */ /* 0x000e220000000a00 */
[----:B------:R-:W-:Y:S01]  /*0590*/  MOV R17, RZ ;  /* 0x000000ff00117202 */ /* 0x000fe20000000f00 */
[----:B------:R-:W1:Y:S01]  /*05a0*/  LDCU UR9, c[0x0][0x3a8] ;  /* 0x00007500ff0977ac */ /* 0x000e620008000800 */
[----:B------:R-:W2:Y:S05]  /*05b0*/  LDCU UR6, c[0x0][0x3b0] ;  /* 0x00007600ff0677ac */ /* 0x000eaa0008000800 */
[----:B------:R-:W3:Y:S02]  /*05c0*/  LDC.64 R4, c[0x0][0x388] ;  /* 0x0000e200ff047b82 */ /* 0x000ee40000000a00 */
.L_x_2:
[--C-:B------:R-:W-:Y:S02]  /*05d0*/  IMAD.IADD R19, R12, 0x1, R17.reuse ;  /* 0x000000010c137824 */ /* 0x100fe400078e0211 */
[----:B--2---:R-:W-:Y:S02]  /*05e0*/  IMAD R9, R0, UR6, R17 ;  /* 0x0000000600097c24 */ /* 0x004fe4000f8e0211 */
[----:B-1----:R-:W-:Y:S01]  /*05f0*/  IMAD R7, R10, UR9, R19 ;  /* 0x000000090a077c24 */ /* 0x002fe2000f8e0213 */
[----:B------:R-:W-:Y:S01]  /*0600*/  IADD3 R6, PT, PT, R19, 0x1, RZ ;  /* 0x0000000113067810 */ /* 0x000fe20007ffe0ff */
[----:B---3--:R-:W-:Y:S01]  /*0610*/  IMAD.WIDE R8, R9, 0x2, R4 ;  /* 0x0000000209087825 */ /* 0x008fe200078e0204 */
[C---:B------:R-:W-:Y:S02]  /*0620*/  ISETP.GE.AND P4, PT, R19.reuse, UR9, PT ;  /* 0x0000000913007c0c */ /* 0x040fe4000bf86270 */
[----:B------:R-:W-:Y:S02]  /*0630*/  ISETP.GE.AND P5, PT, R6, UR9, PT ;  /* 0x0000000906007c0c */ /* 0x000fe4000bfa6270 */
[----:B------:R-:W-:-:S02]  /*0640*/  ISETP.LT.OR P4, PT, R19, RZ, P4 ;  /* 0x000000ff1300720c */ /* 0x000fc40002781670 */
[----:B------:R-:W-:Y:S01]  /*0650*/  ISETP.LT.OR P5, PT, R6, RZ, P5 ;  /* 0x000000ff0600720c */ /* 0x000fe20002fa1670 */
[----:B0-----:R-:W-:Y:S01]  /*0660*/  IMAD.WIDE R6, R7, 0x2, R2 ;  /* 0x0000000207067825 */ /* 0x001fe200078e0202 */
[----:B------:R-:W-:-:S04]  /*0670*/  IADD3 R16, PT, PT, R19, 0x2, RZ ;  /* 0x0000000213107810 */ /* 0x000fc80007ffe0ff */
[----:B------:R-:W-:-:S05]  /*0680*/  ISETP.GE.AND P0, PT, R16, UR9, PT ;  /* 0x0000000910007c0c */ /* 0x000fca000bf06270 */
[----:B------:R-:W2:Y:S04]  /*0690*/  @!P4 LDG.E.U16.CONSTANT R21, desc[UR10][R6.64] ;  /* 0x0000000a0615c981 */ /* 0x000ea8000c1e9500 */
[----:B------:R-:W3:Y:S01]  /*06a0*/  @!P4 LDG.E.U16.CONSTANT R23, desc[UR10][R8.64] ;  /* 0x0000000a0817c981 */ /* 0x000ee2000c1e9500 */
[----:B------:R-:W-:-:S03]  /*06b0*/  ISETP.LT.OR P0, PT, R16, RZ, P0 ;  /* 0x000000ff1000720c */ /* 0x000fc60000701670 */
[----:B------:R-:W4:Y:S04]  /*06c0*/  @!P5 LDG.E.U16.CONSTANT R24, desc[UR10][R6.64+0x2] ;  /* 0x0000020a0618d981 */ /* 0x000f28000c1e9500 */
[----:B------:R-:W5:Y:S06]  /*06d0*/  @!P5 LDG.E.U16.CONSTANT R20, desc[UR10][R8.64+0x2] ;  /* 0x0000020a0814d981 */ /* 0x000f6c000c1e9500 */
[----:B------:R-:W5:Y:S04]  /*06e0*/  @!P0 LDG.E.U16.CONSTANT R16, desc[UR10][R6.64+0x4] ;  /* 0x0000040a06108981 */ /* 0x000f68000c1e9500 */
[----:B------:R-:W5:Y:S01]  /*06f0*/  @!P0 LDG.E.U16.CONSTANT R18, desc[UR10][R8.64+0x4] ;  /* 0x0000040a08128981 */ /* 0x000f62000c1e9500 */
[----:B------:R-:W-:-:S02]  /*0700*/  IADD3 R22, PT, PT, R19, 0x3, RZ ;  /* 0x0000000313167810 */ /* 0x000fc40007ffe0ff */
[----:B------:R-:W-:Y:S02]  /*0710*/  IADD3 R25, PT, PT, R19, 0x4, RZ ;  /* 0x0000000413197810 */ /* 0x000fe40007ffe0ff */
[C---:B------:R-:W-:Y:S02]  /*0720*/  ISETP.GE.AND P1, PT, R22.reuse, UR9, PT ;  /* 0x0000000916007c0c */ /* 0x040fe4000bf26270 */
[----:B------:R-:W-:Y:S02]  /*0730*/  ISETP.GE.AND P2, PT, R25, UR9, PT ;  /* 0x0000000919007c0c */ /* 0x000fe4000bf46270 */
[----:B------:R-:W-:Y:S02]  /*0740*/  ISETP.LT.OR P1, PT, R22, RZ, P1 ;  /* 0x000000ff1600720c */ /* 0x000fe40000f21670 */
[----:B------:R-:W-:Y:S02]  /*0750*/  IADD3 R26, PT, PT, R19, 0x5, RZ ;  /* 0x00000005131a7810 */ /* 0x000fe40007ffe0ff */
[----:B------:R-:W-:Y:S01]  /*0760*/  ISETP.LT.OR P2, PT, R25, RZ, P2 ;  /* 0x000000ff1900720c */ /* 0x000fe20001741670 */
[----:B------:R-:W-:Y:S01]  /*0770*/  VIADD R25, R19, 0x6 ;  /* 0x0000000613197836 */ /* 0x000fe20000000000 */
[----:B------:R-:W-:-:S04]  /*0780*/  ISETP.GE.AND P3, PT, R26, UR9, PT ;  /* 0x000000091a007c0c */ /* 0x000fc8000bf66270 */
[----:B------:R-:W-:Y:S01]  /*0790*/  ISETP.LT.OR P3, PT, R26, RZ, P3 ;  /* 0x000000ff1a00720c */ /* 0x000fe20001f61670 */
[----:B--2---:R-:W-:Y:S01]  /*07a0*/  @!P4 HADD2.F32 R22, -RZ, R21.H0_H0 ;  /* 0x20000015ff16c230 */ /* 0x004fe20000004100 */
[----:B------:R-:W-:Y:S02]  /*07b0*/  IADD3 R21, PT, PT, R19, 0x7, RZ ;  /* 0x0000000713157810 */ /* 0x000fe40007ffe0ff */
[----:B------:R-:W2:Y:S01]  /*07c0*/  @!P1 LDG.E.U16.CONSTANT R19, desc[UR10][R8.64+0x6] ;  /* 0x0000060a08139981 */ /* 0x000ea2000c1e9500 */
[----:B---3--:R-:W-:Y:S02]  /*07d0*/  @!P4 HADD2.F32 R23, -RZ, R23.H0_H0 ;  /* 0x20000017ff17c230 */ /* 0x008fe40000004100 */
[----:B----4-:R-:W-:-:S03]  /*07e0*/  @!P5 HADD2.F32 R24, -RZ, R24.H0_H0 ;  /* 0x20000018ff18d230 */ /* 0x010fc60000004100 */
[----:B------:R-:W-:Y:S01]  /*07f0*/  @!P4 FFMA R11, R22, R23, R11 ;  /* 0x00000017160bc223 */ /* 0x000fe2000000000b */
[C---:B------:R-:W-:Y:S01]  /*0800*/  ISETP.GE.AND P4, PT, R25.reuse, UR9, PT ;  /* 0x0000000919007c0c */ /* 0x040fe2000bf86270 */
[----:B------:R-:W3:Y:S01]  /*0810*/  @!P2 LDG.E.U16.CONSTANT R22, desc[UR10][R8.64+0x8] ;  /* 0x0000080a0816a981 */ /* 0x000ee2000c1e9500 */
[----:B-----5:R-:W-:Y:S02]  /*0820*/  @!P5 HADD2.F32 R20, -RZ, R20.H0_H0 ;  /* 0x20000014ff14d230 */ /* 0x020fe40000004100 */
[----:B------:R-:W-:-:S03]  /*0830*/  ISETP.LT.OR P4, PT, R25, RZ, P4 ;  /* 0x000000ff1900720c */ /* 0x000fc60002781670 */
[----:B------:R-:W-:Y:S01]  /*0840*/  @!P5 FFMA R11, R24, R20, R11 ;  /* 0x00000014180bd223 */ /* 0x000fe2000000000b */
[C---:B------:R-:W-:Y:S01]  /*0850*/  ISETP.GE.AND P5, PT, R21.reuse, UR9, PT ;  /* 0x0000000915007c0c */ /* 0x040fe2000bfa6270 */
[----:B------:R-:W4:Y:S03]  /*0860*/  @!P1 LDG.E.U16.CONSTANT R20, desc[UR10][R6.64+0x6] ;  /* 0x0000060a06149981 */ /* 0x000f26000c1e9500 */
[----:B------:R-:W-:Y:S02]  /*0870*/  ISETP.LT.OR P5, PT, R21, RZ, P5 ;  /* 0x000000ff1500720c */ /* 0x000fe40002fa1670 */
[----:B------:R-:W5:Y:S01]  /*0880*/  @!P2 LDG.E.U16.CONSTANT R21, desc[UR10][R6.64+0x8] ;  /* 0x0000080a0615a981 */ /* 0x000f62000c1e9500 */
[----:B------:R-:W-:Y:S02]  /*0890*/  @!P0 HADD2.F32 R24, -RZ, R16.H0_H0 ;  /* 0x20000010ff188230 */ /* 0x000fe40000004100 */
[----:B------:R-:W-:Y:S01]  /*08a0*/  @!P0 HADD2.F32 R23, -RZ, R18.H0_H0 ;  /* 0x20000012ff178230 */ /* 0x000fe20000004100 */
[----:B------:R-:W5:Y:S04]  /*08b0*/  @!P3 LDG.E.U16.CONSTANT R16, desc[UR10][R8.64+0xa] ;  /* 0x00000a0a0810b981 */ /* 0x000f68000c1e9500 */
[----:B------:R-:W5:Y:S01]  /*08c0*/  @!P3 LDG.E.U16.CONSTANT R18, desc[UR10][R6.64+0xa] ;  /* 0x00000a0a0612b981 */ /* 0x000f62000c1e9500 */
[----:B------:R-:W-:-:S03]  /*08d0*/  @!P0 FFMA R11, R24, R23, R11 ;  /* 0x00000017180b8223 */ /* 0x000fc6000000000b */
[----:B------:R-:W5:Y:S04]  /*08e0*/  @!P4 LDG.E.U16.CONSTANT R23, desc[UR10][R6.64+0xc] ;  /* 0x00000c0a0617c981 */ /* 0x000f68000c1e9500 */
[----:B------:R-:W5:Y:S04]  /*08f0*/  @!P4 LDG.E.U16.CONSTANT R24, desc[UR10][R8.64+0xc] ;  /* 0x00000c0a0818c981 */ /* 0x000f68000c1e9500 */
[----:B------:R0:W5:Y:S04]  /*0900*/  @!P5 LDG.E.U16.CONSTANT R25, desc[UR10][R6.64+0xe] ;  /* 0x00000e0a0619d981 */ /* 0x000168000c1e9500 */
[----:B------:R1:W5:Y:S01]  /*0910*/  @!P5 LDG.E.U16.CONSTANT R26, desc[UR10][R8.64+0xe] ;  /* 0x00000e0a081ad981 */ /* 0x000362000c1e9500 */
[----:B------:R-:W-:-:S04]  /*0920*/  IADD3 R17, PT, PT, R17, 0x8, RZ ;  /* 0x0000000811117810 */ /* 0x000fc80007ffe0ff */
[----:B------:R-:W-:Y:S01]  /*0930*/  ISETP.NE.AND P0, PT, R17, UR5, PT ;  /* 0x0000000511007c0c */ /* 0x000fe2000bf05270 */
[----:B--2---:R-:W-:Y:S02]  /*0940*/  @!P1 HADD2.F32 R19, -RZ, R19.H0_H0 ;  /* 0x20000013ff139230 */ /* 0x004fe40000004100 */
[----:B---3--:R-:W-:Y:S02]  /*0950*/  @!P2 HADD2.F32 R22, -RZ, R22.H0_H0 ;  /* 0x20000016ff16a230 */ /* 0x008fe40000004100 */
[----:B----4-:R-:W-:Y:S02]  /*0960*/  @!P1 HADD2.F32 R20, -RZ, R20.H0_H0 ;  /* 0x20000014ff149230 */ /* 0x010fe40000004100 */
[----:B-----5:R-:W-:-:S03]  /*0970*/  @!P2 HADD2.F32 R28, -RZ, R21.H0_H0 ;  /* 0x20000015ff1ca230 */ /* 0x020fc60000004100 */
[----:B------:R-:W-:Y:S01]  /*0980*/  @!P1 FFMA R11, R20, R19, R11 ;  /* 0x00000013140b9223 */ /* 0x000fe2000000000b */
[----:B------:R-:W-:-:S03]  /*0990*/  @!P3 HADD2.F32 R16, -RZ, R16.H0_H0 ;  /* 0x20000010ff10b230 */ /* 0x000fc60000004100 */
[----:B------:R-:W-:Y:S01]  /*09a0*/  @!P2 FFMA R11, R28, R22, R11 ;  /* 0x000000161c0ba223 */ /* 0x000fe2000000000b */
[----:B------:R-:W-:Y:S02]  /*09b0*/  @!P3 HADD2.F32 R18, -RZ, R18.H0_H0 ;  /* 0x20000012ff12b230 */ /* 0x000fe40000004100 */
[----:B0-----:R-:W-:-:S03]  /*09c0*/  @!P4 HADD2.F32 R6, -RZ, R23.H0_H0 ;  /* 0x20000017ff06c230 */ /* 0x001fc60000004100 */
[----:B------:R-:W-:Y:S01]  /*09d0*/  @!P3 FFMA R11, R18, R16, R11 ;  /* 0x00000010120bb223 */ /* 0x000fe2000000000b */
[----:B------:R-:W-:Y:S02]  /*09e0*/  @!P4 HADD2.F32 R24, -RZ, R24.H0_H0 ;  /* 0x20000018ff18c230 */ /* 0x000fe40000004100 */
[----:B-1----:R-:W-:-:S03]  /*09f0*/  @!P5 HADD2.F32 R8, -RZ, R25.H0_H0 ;  /* 0x20000019ff08d230 */ /* 0x002fc60000004100 */
[----:B------:R-:W-:Y:S01]  /*0a00*/  @!P4 FFMA R11, R6, R24, R11 ;  /* 0x00000018060bc223 */ /* 0x000fe2000000000b */
[----:B------:R-:W-:-:S05]  /*0a10*/  @!P5 HADD2.F32 R26, -RZ, R26.H0_H0 ;  /* 0x2000001aff1ad230 */ /* 0x000fca0000004100 */
[----:B------:R-:W-:Y:S01]  /*0a20*/  @!P5 FFMA R11, R8, R26, R11 ;  /* 0x0000001a080bd223 */ /* 0x000fe2000000000b */
[----:B------:R-:W-:Y:S06]  /*0a30*/  @P0 BRA `(.L_x_2) ;  /* 0xfffffff800e40947 */ /* 0x000fec000383ffff */
[----:B------:R-:W-:-:S07]  /*0a40*/  MOV R3, UR5 ;  /* 0x0000000500037c02 */ /* 0x000fce0008000f00 */
.L_x_1:
[----:B------:R-:W-:-:S09]  /*0a50*/  UISETP.NE.AND UP0, UPT, UR7, URZ, UPT ;  /* 0x000000ff0700728c */ /* 0x000fd2000bf05270 */
[----:B------:R-:W-:Y:S05]  /*0a60*/  BRA.U !UP0, `(.L_x_3) ;  /* 0x00000005086c7547 */ /* 0x000fea000b800000 */
[----:B------:R-:W-:Y:S02]  /*0a70*/  UIADD3 UR9, UPT, UPT, UR7, -0x1, URZ ;  /* 0xffffffff07097890 */ /* 0x000fe4000fffe0ff */
[----:B------:R-:W-:Y:S02]  /*0a80*/  UISETP.NE.AND UP1, UPT, UR8, URZ, UPT ;  /* 0x000000ff0800728c */ /* 0x000fe4000bf25270 */
[----:B------:R-:W-:-:S09]  /*0a90*/  UISETP.GE.U32.AND UP0, UPT, UR9, 0x3, UPT ;  /* 0x000000030900788c */ /* 0x000fd2000bf06070 */
[----:B------:R-:W-:Y:S05]  /*0aa0*/  BRA.U !UP0, `(.L_x_4) ;  /* 0x0000000108a07547 */ /* 0x000fea000b800000 */
[----:B------:R-:W0:Y:S01]  /*0ab0*/  LDCU UR9, c[0x0][0x3a8] ;  /* 0x00007500ff0977ac */ /* 0x000e220008000800 */
[----:B------:R-:W1:Y:S01]  /*0ac0*/  LDC.64 R4, c[0x0][0x380] ;  /* 0x0000e000ff047b82 */ /* 0x000e620000000a00 */
[----:B------:R-:W-:-:S04]  /*0ad0*/  IADD3 R17, PT, PT, R12, R3, RZ ;  /* 0x000000030c117210 */ /* 0x000fc80007ffe0ff */
[C---:B------:R-:W-:Y:S01]  /*0ae0*/  IADD3 R2, PT, PT, R17.reuse, 0x1, RZ ;  /* 0x0000000111027810 */ /* 0x040fe20007ffe0ff */
[C---:B------:R-:W-:Y:S02]  /*0af0*/  VIADD R8, R17.reuse, 0x2 ;  /* 0x0000000211087836 */ /* 0x040fe40000000000 */
[----:B------:R-:W2:Y:S01]  /*0b00*/  LDC.64 R6, c[0x0][0x388] ;  /* 0x0000e200ff067b82 */ /* 0x000ea20000000a00 */
[C---:B0-----:R-:W-:Y:S01]  /*0b10*/  ISETP.GE.AND P0, PT, R17.reuse, UR9, PT ;  /* 0x0000000911007c0c */ /* 0x041fe2000bf06270 */
[----:B------:R-:W-:Y:S01]  /*0b20*/  IMAD R9, R10, UR9, R17 ;  /* 0x000000090a097c24 */ /* 0x000fe2000f8e0211 */
[C---:B------:R-:W-:Y:S02]  /*0b30*/  ISETP.GE.AND P1, PT, R2.reuse, UR9, PT ;  /* 0x0000000902007c0c */ /* 0x040fe4000bf26270 */
[----:B------:R-:W-:Y:S02]  /*0b40*/  ISETP.LT.OR P0, PT, R17, RZ, P0 ;  /* 0x000000ff1100720c */ /* 0x000fe40000701670 */
[----:B------:R-:W-:Y:S01]  /*0b50*/  ISETP.LT.OR P1, PT, R2, RZ, P1 ;  /* 0x000000ff0200720c */ /* 0x000fe20000f21670 */
[----:B-1----:R-:W-:Y:S01]  /*0b60*/  IMAD.WIDE R4, R9, 0x2, R4 ;  /* 0x0000000209047825 */ /* 0x002fe200078e0204 */
[----:B------:R-:W-:-:S02]  /*0b70*/  IADD3 R2, PT, PT, R17, 0x3, RZ ;  /* 0x0000000311027810 */ /* 0x000fc40007ffe0ff */
[----:B------:R-:W-:Y:S01]  /*0b80*/  ISETP.GE.AND P2, PT, R8, UR9, PT ;  /* 0x0000000908007c0c */ /* 0x000fe2000bf46270 */
[----:B------:R-:W-:Y:S01]  /*0b90*/  IMAD R17, R0, UR6, R3 ;  /* 0x0000000600117c24 */ /* 0x000fe2000f8e0203 */
[----:B------:R-:W-:Y:S02]  /*0ba0*/  ISETP.GE.AND P3, PT, R2, UR9, PT ;  /* 0x0000000902007c0c */ /* 0x000fe4000bf66270 */
[----:B------:R-:W-:Y:S01]  /*0bb0*/  ISETP.LT.OR P2, PT, R8, RZ, P2 ;  /* 0x000000ff0800720c */ /* 0x000fe20001741670 */
[----:B--2---:R-:W-:Y:S01]  /*0bc0*/  IMAD.WIDE R6, R17, 0x2, R6 ;  /* 0x0000000211067825 */ /* 0x004fe200078e0206 */
[----:B------:R-:W-:Y:S02]  /*0bd0*/  ISETP.LT.OR P3, PT, R2, RZ, P3 ;  /* 0x000000ff0200720c */ /* 0x000fe40001f61670 */
[----:B------:R-:W2:Y:S04]  /*0be0*/  @!P0 LDG.E.U16.CONSTANT R2, desc[UR10][R4.64] ;  /* 0x0000000a04028981 */ /* 0x000ea8000c1e9500 */
[----:B------:R-:W3:Y:S04]  /*0bf0*/  @!P0 LDG.E.U16.CONSTANT R8, desc[UR10][R6.64] ;  /* 0x0000000a06088981 */ /* 0x000ee8000c1e9500 */
[----:B------:R-:W4:Y:S04]  /*0c00*/  @!P1 LDG.E.U16.CONSTANT R9, desc[UR10][R4.64+0x2] ;  /* 0x0000020a04099981 */ /* 0x000f28000c1e9500 */
[----:B------:R-:W5:Y:S04]  /*0c10*/  @!P1 LDG.E.U16.CONSTANT R17, desc[UR10][R6.64+0x2] ;  /* 0x0000020a06119981 */ /* 0x000f68000c1e9500 */
[----:B------:R-:W5:Y:S04]  /*0c20*/  @!P2 LDG.E.U16.CONSTANT R18, desc[UR10][R4.64+0x4] ;  /* 0x0000040a0412a981 */ /* 0x000f68000c1e9500 */
[----:B------:R-:W5:Y:S04]  /*0c30*/  @!P2 LDG.E.U16.CONSTANT R19, desc[UR10][R6.64+0x4] ;  /* 0x0000040a0613a981 */ /* 0x000f68000c1e9500 */
[----:B------:R-:W5:Y:S04]  /*0c40*/  @!P3 LDG.E.U16.CONSTANT R20, desc[UR10][R4.64+0x6] ;  /* 0x0000060a0414b981 */ /* 0x000f68000c1e9500 */
[----:B------:R-:W5:Y:S01]  /*0c50*/  @!P3 LDG.E.U16.CONSTANT R21, desc[UR10][R6.64+0x6] ;  /* 0x0000060a0615b981 */ /* 0x000f62000c1e9500 */
[----:B------:R-:W-:Y:S01]  /*0c60*/  IADD3 R3, PT, PT, R3, 0x4, RZ ;  /* 0x0000000403037810 */ /* 0x000fe20007ffe0ff */
[----:B--2---:R-:W-:-:S02]  /*0c70*/  @!P0 HADD2.F32 R2, -RZ, R2.H0_H0 ;  /* 0x20000002ff028230 */ /* 0x004fc40000004100 */
[----:B---3--:R-:W-:Y:S02]  /*0c80*/  @!P0 HADD2.F32 R8, -RZ, R8.H0_H0 ;  /* 0x20000008ff088230 */ /* 0x008fe40000004100 */
[----:B----4-:R-:W-:-:S03]  /*0c90*/  @!P1 HADD2.F32 R16, -RZ, R9.H0_H0 ;  /* 0x20000009ff109230 */ /* 0x010fc60000004100 */
[----:B------:R-:W-:Y:S01]  /*0ca0*/  @!P0 FFMA R11, R2, R8, R11 ;  /* 0x00000008020b8223 */ /* 0x000fe2000000000b */
[----:B-----5:R-:W-:Y:S02]  /*0cb0*/  @!P1 HADD2.F32 R17, -RZ, R17.H0_H0 ;  /* 0x20000011ff119230 */ /* 0x020fe40000004100 */
[----:B------:R-:W-:-:S03]  /*0cc0*/  @!P2 HADD2.F32 R18, -RZ, R18.H0_H0 ;  /* 0x20000012ff12a230 */ /* 0x000fc60000004100 */
[----:B------:R-:W-:Y:S01]  /*0cd0*/  @!P1 FFMA R11, R16, R17, R11 ;  /* 0x00000011100b9223 */ /* 0x000fe2000000000b */
[----:B------:R-:W-:Y:S02]  /*0ce0*/  @!P2 HADD2.F32 R19, -RZ, R19.H0_H0 ;  /* 0x20000013ff13a230 */ /* 0x000fe40000004100 */
[----:B------:R-:W-:-:S03]  /*0cf0*/  @!P3 HADD2.F32 R20, -RZ, R20.H0_H0 ;  /* 0x20000014ff14b230 */ /* 0x000fc60000004100 */
[----:B------:R-:W-:Y:S01]  /*0d00*/  @!P2 FFMA R11, R18, R19, R11 ;  /* 0x00000013120ba223 */ /* 0x000fe2000000000b */
[----:B------:R-:W-:-:S05]  /*0d10*/  @!P3 HADD2.F32 R21, -RZ, R21.H0_H0 ;  /* 0x20000015ff15b230 */ /* 0x000fca0000004100 */
[----:B------:R-:W-:-:S07]  /*0d20*/  @!P3 FFMA R11, R20, R21, R11 ;  /* 0x00000015140bb223 */ /* 0x000fce000000000b */
.L_x_4:
[----:B------:R-:W-:Y:S05]  /*0d30*/  BRA.U !UP1, `(.L_x_3) ;  /* 0x0000000109b87547 */ /* 0x000fea000b800000 */
[----:B------:R-:W-:Y:S02]  /*0d40*/  UISETP.NE.AND UP0, UPT, UR8, 0x1, UPT ;  /* 0x000000010800788c */ /* 0x000fe4000bf05270 */
[----:B------:R-:W-:-:S07]  /*0d50*/  ULOP3.LUT UP1, URZ, UR6, 0x1, URZ, 0xc0, !UPT ;  /* 0x0000000106ff7892 */ /* 0x000fce000f82c0ff */
[----:B------:R-:W-:Y:S05]  /*0d60*/  BRA.U !UP0, `(.L_x_5) ;  /* 0x0000000108607547 */ /* 0x000fea000b800000 */
[----:B------:R-:W0:Y:S01]  /*0d70*/  LDCU UR9, c[0x0][0x3a8] ;  /* 0x00007500ff0977ac */ /* 0x000e220008000800 */
[----:B------:R-:W1:Y:S01]  /*0d80*/  LDC.64 R6, c[0x0][0x380] ;  /* 0x0000e000ff067b82 */ /* 0x000e620000000a00 */
[----:B------:R-:W-:Y:S01]  /*0d90*/  IADD3 R9, PT, PT, R12, R3, RZ ;  /* 0x000000030c097210 */ /* 0x000fe20007ffe0ff */
[----:B------:R-:W-:-:S03]  /*0da0*/  IMAD R17, R0, UR6, R3 ;  /* 0x0000000600117c24 */ /* 0x000fc6000f8e0203 */
[----:B------:R-:W-:-:S03]  /*0db0*/  IADD3 R2, PT, PT, R9, 0x1, RZ ;  /* 0x0000000109027810 */ /* 0x000fc60007ffe0ff */
[----:B------:R-:W2:Y:S01]  /*0dc0*/  LDC.64 R4, c[0x0][0x388] ;  /* 0x0000e200ff047b82 */ /* 0x000ea20000000a00 */
[C---:B0-----:R-:W-:Y:S02]  /*0dd0*/  ISETP.GE.AND P0, PT, R9.reuse, UR9, PT ;  /* 0x0000000909007c0c */ /* 0x041fe4000bf06270 */
[----:B------:R-:W-:Y:S02]  /*0de0*/  ISETP.GE.AND P1, PT, R2, UR9, PT ;  /* 0x0000000902007c0c */ /* 0x000fe4000bf26270 */
[----:B------:R-:W-:Y:S01]  /*0df0*/  ISETP.LT.OR P0, PT, R9, RZ, P0 ;  /* 0x000000ff0900720c */ /* 0x000fe20000701670 */
[----:B------:R-:W-:Y:S01]  /*0e00*/  IMAD R9, R10, UR9, R9 ;  /* 0x000000090a097c24 */ /* 0x000fe2000f8e0209 */
[----:B------:R-:W-:-:S03]  /*0e10*/  ISETP.LT.OR P1, PT, R2, RZ, P1 ;  /* 0x000000ff0200720c */ /* 0x000fc60000f21670 */
[----:B-1----:R-:W-:-:S04]  /*0e20*/  IMAD.WIDE R6, R9, 0x2, R6 ;  /* 0x0000000209067825 */ /* 0x002fc800078e0206 */
[----:B--2---:R-:W-:-:S04]  /*0e30*/  IMAD.WIDE R4, R17, 0x2, R4 ;  /* 0x0000000211047825 */ /* 0x004fc800078e0204 */
[----:B------:R-:W2:Y:S04]  /*0e40*/  @!P0 LDG.E.U16.CONSTANT R2, desc[UR10][R6.64] ;  /* 0x0000000a06028981 */ /* 0x000ea8000c1e9500 */
[----:B------:R-:W3:Y:S04]  /*0e50*/  @!P0 LDG.E.U16.CONSTANT R8, desc[UR10][R4.64] ;  /* 0x0000000a04088981 */ /* 0x000ee8000c1e9500 */
[----:B------:R-:W4:Y:S04]  /*0e60*/  @!P1 LDG.E.U16.CONSTANT R9, desc[UR10][R6.64+0x2] ;  /* 0x0000020a06099981 */ /* 0x000f28000c1e9500 */
[----:B------:R-:W5:Y:S01]  /*0e70*/  @!P1 LDG.E.U16.CONSTANT R17, desc[UR10][R4.64+0x2] ;  /* 0x0000020a04119981 */ /* 0x000f62000c1e9500 */
[----:B------:R-:W-:Y:S01]  /*0e80*/  IADD3 R3, PT, PT, R3, 0x2, RZ ;  /* 0x0000000203037810 */ /* 0x000fe20007ffe0ff */
[----:B--2---:R-:W-:-:S02]  /*0e90*/  @!P0 HADD2.F32 R2, -RZ, R2.H0_H0 ;  /* 0x20000002ff028230 */ /* 0x004fc40000004100 */
[----:B---3--:R-:W-:Y:S02]  /*0ea0*/  @!P0 HADD2.F32 R8, -RZ, R8.H0_H0 ;  /* 0x20000008ff088230 */ /* 0x008fe40000004100 */
[----:B----4-:R-:W-:-:S03]  /*0eb0*/  @!P1 HADD2.F32 R16, -RZ, R9.H0_H0 ;  /* 0x20000009ff109230 */ /* 0x010fc60000004100 */
[----:B------:R-:W-:Y:S01]  /*0ec0*/  @!P0 FFMA R11, R2, R8, R11 ;  /* 0x00000008020b8223 */ /* 0x000fe2000000000b */
[----:B-----5:R-:W-:-:S05]  /*0ed0*/  @!P1 HADD2.F32 R17, -RZ, R17.H0_H0 ;  /* 0x20000011ff119230 */ /* 0x020fca0000004100 */
[----:B------:R-:W-:-:S07]  /*0ee0*/  @!P1 FFMA R11, R16, R17, R11 ;  /* 0x00000011100b9223 */ /* 0x000fce000000000b */
.L_x_5:
[----:B------:R-:W-:Y:S05]  /*0ef0*/  BRA.U !UP1, `(.L_x_3) ;  /* 0x0000000109487547 */ /* 0x000fea000b800000 */
[----:B------:R-:W0:Y:S01]  /*0f00*/  LDCU UR9, c[0x0][0x3a8] ;  /* 0x00007500ff0977ac */ /* 0x000e220008000800 */
[----:B------:R-:W-:Y:S01]  /*0f10*/  IADD3 R9, PT, PT, R12, R3, RZ ;  /* 0x000000030c097210 */ /* 0x000fe20007ffe0ff */
[----:B------:R-:W-:Y:S03]  /*0f20*/  BSSY.RECONVERGENT B0, `(.L_x_3) ;  /* 0x000000f000007945 */ /* 0x000fe60003800200 */
[----:B0-----:R-:W-:-:S04]  /*0f30*/  ISETP.GE.AND P0, PT, R9, UR9, PT ;  /* 0x0000000909007c0c */ /* 0x001fc8000bf06270 */
[----:B------:R-:W-:-:S13]  /*0f40*/  ISETP.LT.OR P0, PT, R9, RZ, P0 ;  /* 0x000000ff0900720c */ /* 0x000fda0000701670 */
[----:B------:R-:W-:Y:S05]  /*0f50*/  @P0 BRA `(.L_x_6) ;  /* 0x00000000002c0947 */ /* 0x000fea0003800000 */
[----:B------:R-:W0:Y:S01]  /*0f60*/  LDC.64 R4, c[0x0][0x380] ;  /* 0x0000e000ff047b82 */ /* 0x000e220000000a00 */
[----:B------:R-:W-:Y:S02]  /*0f70*/  IMAD R9, R10, UR9, R9 ;  /* 0x000000090a097c24 */ /* 0x000fe4000f8e0209 */
[----:B------:R-:W-:-:S05]  /*0f80*/  IMAD R17, R0, UR6, R3 ;  /* 0x0000000600117c24 */ /* 0x000fca000f8e0203 */
[----:B------:R-:W1:Y:S01]  /*0f90*/  LDC.64 R6, c[0x0][0x388] ;  /* 0x0000e200ff067b82 */ /* 0x000e620000000a00 */
[----:B0-----:R-:W-:-:S06]  /*0fa0*/  IMAD.WIDE R2, R9, 0x2, R4 ;  /* 0x0000000209027825 */ /* 0x001fcc00078e0204 */
[----:B------:R-:W2:Y:S01]  /*0fb0*/  LDG.E.U16.CONSTANT R2, desc[UR10][R2.64] ;  /* 0x0000000a02027981 */ /* 0x000ea2000c1e9500 */
[----:B-1----:R-:W-:-:S06]  /*0fc0*/  IMAD.WIDE R4, R17, 0x2, R6 ;  /* 0x0000000211047825 */ /* 0x002fcc00078e0206 */
[----:B------:R-:W3:Y:S01]  /*0fd0*/  LDG.E.U16.CONSTANT R4, desc[UR10][R4.64] ;  /* 0x0000000a04047981 */ /* 0x000ee2000c1e9500 */
[----:B--2---:R-:W-:Y:S02]  /*0fe0*/  HADD2.F32 R0, -RZ, R2.H0_H0 ;  /* 0x20000002ff007230 */ /* 0x004fe40000004100 */
[----:B---3--:R-:W-:-:S05]  /*0ff0*/  HADD2.F32 R6, -RZ, R4.H0_H0 ;  /* 0x20000004ff067230 */ /* 0x008fca0000004100 */
[----:B------:R-:W-:-:S07]  /*1000*/  FFMA R11, R0, R6, R11 ;  /* 0x00000006000b7223 */ /* 0x000fce000000000b */
.L_x_6:
[----:B------:R-:W-:Y:S05]  /*1010*/  BSYNC.RECONVERGENT B0 ;  /* 0x0000000000007941 */ /* 0x000fea0003800200 */
.L_x_3:
[----:B------:R-:W-:Y:S05]  /*1020*/  @P6 BRA `(.L_x_7) ;  /* 0xfffffff400306947 */ /* 0x000fea000383ffff */
.L_x_0:
[----:B------:R-:W0:Y:S01]  /*1030*/  LDCU.64 UR4, c[0x0][0x390] ;  /* 0x00007200ff0477ac */ /* 0x000e220008000a00 */
[----:B------:R-:W1:Y:S01]  /*1040*/  LDC.64 R4, c[0x0][0x398] ;  /* 0x0000e600ff047b82 */ /* 0x000e620000000a00 */
[----:B0-----:R-:W-:-:S04]  /*1050*/  UISETP.NE.U32.AND UP0, UPT, UR4, URZ, UPT ;  /* 0x000000ff0400728c */ /* 0x001fc8000bf05070 */
[----:B------:R-:W-:-:S09]  /*1060*/  UISETP.NE.AND.EX UP0, UPT, UR5, URZ, UPT, UP0 ;  /* 0x000000ff0500728c */ /* 0x000fd2000bf05300 */
[----:B------:R-:W-:Y:S05]  /*1070*/  BRA.U !UP0, `(.L_x_8) ;  /* 0x0000000108147547 */ /* 0x000fea000b800000 */
[----:B------:R-:W0:Y:S02]  /*1080*/  LDC.64 R2, c[0x0][0x390] ;  /* 0x0000e400ff027b82 */ /* 0x000e240000000a00 */
[----:B0-----:R-:W-:-:S06]  /*1090*/  IMAD.WIDE R2, R13, 0x2, R2 ;  /* 0x000000020d027825 */ /* 0x001fcc00078e0202 */
[----:B------:R-:W2:Y:S02]  /*10a0*/  LDG.E.U16.CONSTANT R2, desc[UR10][R2.64] ;  /* 0x0000000a02027981 */ /* 0x000ea4000c1e9500 */
[----:B--2---:R-:W-:-:S05]  /*10b0*/  HADD2.F32 R0, -RZ, R2.H0_H0 ;  /* 0x20000002ff007230 */ /* 0x004fca0000004100 */
[----:B------:R-:W-:-:S07]  /*10c0*/  FADD R11, R0, R11 ;  /* 0x0000000b000b7221 */ /* 0x000fce0000000000 */
.L_x_8:
[----:B------:R-:W-:Y:S01]  /*10d0*/  F2FP.F16.F32.PACK_AB R0, RZ, R11 ;  /* 0x0000000bff00723e */ /* 0x000fe200000000ff */
[----:B-1----:R-:W-:-:S05]  /*10e0*/  IMAD.WIDE R2, R15, 0x2, R4 ;  /* 0x000000020f027825 */ /* 0x002fca00078e0204 */
[----:B------:R-:W-:Y:S01]  /*10f0*/  STG.E.U16 desc[UR10][R2.64], R0 ;  /* 0x0000000002007986 */ /* 0x000fe2000c10150a */
[----:B------:R-:W-:Y:S05]  /*1100*/  EXIT ;  /* 0x000000000000794d */ /* 0x000fea0003800000 */
.L_x_9:
[----:B------:R-:W-:-:S00]  /*1110*/  BRA `(.L_x_9) ;  /* 0xfffffffc00fc7947 */ /* 0x000fc0000383ffff */
[----:B------:R-:W-:-:S00]  /*1120*/  NOP ;  /* 0x0000000000007918 */ /* 0x000fc00000000000 */
        /* <DEDUP_REMOVED lines=13> */
.L_x_29:


//--------------------- .text._ZN8pygpukit3ops18conv1d_bf16_kernelEPK13__nv_bfloat16S3_S3_PS1_iiiiiiii --------------------------
	.section	.text._ZN8pygpukit3ops18conv1d_bf16_kernelEPK13__nv_bfloat16S3_S3_PS1_iiiiiiii,"ax",@progbits
	.align	128
        .global         _ZN8pygpukit3ops18conv1d_bf16_kernelEPK13__nv_bfloat16S3_S3_PS1_iiiiiiii
        .type           _ZN8pygpukit3ops18conv1d_bf16_kernelEPK13__nv_bfloat16S3_S3_PS1_iiiiiiii,@function
        .size           _ZN8pygpukit3ops18conv1d_bf16_kernelEPK13__nv_bfloat16S3_S3_PS1_iiiiiiii,(.L_x_30 - _ZN8pygpukit3ops18conv1d_bf16_kernelEPK13__nv_bfloat16S3_S3_PS1_iiiiiiii)
        .other          _ZN8pygpukit3ops18conv1d_bf16_kernelEPK13__nv_bfloat16S3_S3_PS1_iiiiiiii,@"STO_CUDA_ENTRY STV_DEFAULT"
_ZN8pygpukit3ops18conv1d_bf16_kernelEPK13__nv_bfloat16S3_S3_PS1_iiiiiiii:
.text._ZN8pygpukit3ops18conv1d_bf16_kernelEPK13__nv_bfloat16S3_S3_PS1_iiiiiiii:
        /* <DEDUP_REMOVED lines=19> */
[----:B------:R-:W-:Y:S01]  /*0130*/  HFMA2 R11, -RZ, RZ, 0, 0 ;  /* 0x00000000ff0b7431 */ /* 0x000fe200000001ff */
[----:B------:R-:W3:Y:S04]  /*0140*/  LDCU.64 UR10, c[0x0][0x358] ;  /* 0x00006b00ff0a77ac */ /* 0x000ee80008000a00 */
[----:B--2---:R-:W2:Y:S01]  /*0150*/  MUFU.RCP R4, R4 ;  /* 0x0000000400047308 */ /* 0x004ea20000001000 */
[----:B0-----:R-:W-:-:S04]  /*0160*/  UISETP.LT.AND UP0, UPT, UR4, UR6, UPT ;  /* 0x000000060400728c */ /* 0x001fc8000bf01270 */
[----:B------:R-:W-:-:S04]  /*0170*/  USEL UR4, UR4, UR6, UP0 ;  /* 0x0000000604047287 */ /* 0x000fc80008000000 */
[----:B------:R-:W-:Y:S01]  /*0180*/  UISETP.GE.AND UP0, UPT, UR4, 0x1, UPT ;  /* 0x000000010400788c */ /* 0x000fe2000bf06270 */
[----:B--2---:R-:W-:Y:S01]  /*0190*/  VIADD R2, R4, 0xffffffe ;  /* 0x0ffffffe04027836 */ /* 0x004fe20000000000 */
[----:B------:R-:W-:-:S03]  /*01a0*/  LOP3.LUT R4, R15, R0, RZ, 0x3c, !PT ;  /* 0x000000000f047212 */ /* 0x000fc600078e3cff */
[----:B------:R0:W2:Y:S01]  /*01b0*/  F2I.FTZ.U32.TRUNC.NTZ R3, R2 ;  /* 0x0000000200037305 */ /* 0x0000a2000021f000 */
[----:B------:R-:W-:Y:S01]  /*01c0*/  ISETP.GE.AND P2, PT, R4, RZ, PT ;  /* 0x000000ff0400720c */ /* 0x000fe20003f46270 */
[----:B0-----:R-:W-:Y:S02]  /*01d0*/  HFMA2 R2, -RZ, RZ, 0, 0 ;  /* 0x00000000ff027431 */ /* 0x001fe400000001ff */
[----:B--2---:R-:W-:-:S04]  /*01e0*/  IMAD.MOV R5, RZ, RZ, -R3 ;  /* 0x000000ffff057224 */ /* 0x004fc800078e0a03 */
[----:B------:R-:W-:-:S04]  /*01f0*/  IMAD R5, R5, R8, RZ ;  /* 0x0000000805057224 */ /* 0x000fc800078e02ff */
[----:B------:R-:W-:Y:S02]  /*0200*/  IMAD.HI.U32 R3, R3, R5, R2 ;  /* 0x0000000503037227 */ /* 0x000fe400078e0002 */
[----:B------:R-:W0:Y:S04]  /*0210*/  I2F.RP R5, R7 ;  /* 0x0000000700057306 */ /* 0x000e280000209400 */
[----:B------:R-:W-:-:S04]  /*0220*/  IMAD.HI.U32 R2, R3, R6, RZ ;  /* 0x0000000603027227 */ /* 0x000fc800078e00ff */
[----:B------:R-:W-:-:S04]  /*0230*/  IMAD.MOV R3, RZ, RZ, -R2 ;  /* 0x000000ffff037224 */ /* 0x000fc800078e0a02 */
[C---:B------:R-:W-:Y:S01]  /*0240*/  IMAD R3, R8.reuse, R3, R6 ;  /* 0x0000000308037224 */ /* 0x040fe200078e0206 */
[----:B0-----:R-:W0:Y:S04]  /*0250*/  MUFU.RCP R5, R5 ;  /* 0x0000000500057308 */ /* 0x001e280000001000 */
[----:B------:R-:W-:-:S13]  /*0260*/  ISETP.GT.U32.AND P1, PT, R8, R3, PT ;  /* 0x000000030800720c */ /* 0x000fda0003f24070 */
[-C--:B------:R-:W-:Y:S01]  /*0270*/  @!P1 IADD3 R3, PT, PT, R3, -R8.reuse, RZ ;  /* 0x8000000803039210 */ /* 0x080fe20007ffe0ff */
[----:B0-----:R-:W-:Y:S01]  /*0280*/  VIADD R6, R5, 0xffffffe ;  /* 0x0ffffffe05067836 */ /* 0x001fe20000000000 */
[----:B------:R-:W-:Y:S02]  /*0290*/  @!P1 IADD3 R2, PT, PT, R2, 0x1, RZ ;  /* 0x0000000102029810 */ /* 0x000fe40007ffe0ff */
[----:B------:R-:W-:Y:S02]  /*02a0*/  ISETP.GE.U32.AND P0, PT, R3, R8, PT ;  /* 0x000000080300720c */ /* 0x000fe40003f06070 */
[----:B------:R-:W0:Y:S01]  /*02b0*/  F2I.FTZ.U32.TRUNC.NTZ R3, R6 ;  /* 0x0000000600037305 */ /* 0x000e22000021f000 */
[----:B------:R-:W-:-:S10]  /*02c0*/  ISETP.NE.AND P1, PT, R0, RZ, PT ;  /* 0x000000ff0000720c */ /* 0x000fd40003f25270 */
[----:B------:R-:W-:-:S05]  /*02d0*/  @P0 VIADD R2, R2, 0x1 ;  /* 0x0000000102020836 */ /* 0x000fca0000000000 */
[----:B------:R-:W-:Y:S01]  /*02e0*/  MOV R8, R2 ;  /* 0x0000000200087202 */ /* 0x000fe20000000f00 */
[----:B0-----:R-:W-:-:S03]  /*02f0*/  IMAD.MOV R2, RZ, RZ, -R3 ;  /* 0x000000ffff027224 */ /* 0x001fc600078e0a03 */
[----:B------:R-:W-:Y:S01]  /*0300*/  @!P2 IADD3 R8, PT, PT, -R8, RZ, RZ ;  /* 0x000000ff0808a210 */ /* 0x000fe20007ffe1ff */
[----:B------:R-:W-:Y:S01]  /*0310*/  IMAD R5, R2, R7, RZ ;  /* 0x0000000702057224 */ /* 0x000fe200078e02ff */
[----:B------:R-:W-:Y:S01]  /*0320*/  @!P1 LOP3.LUT R8, RZ, R0, RZ, 0x33, !PT ;  /* 0x00000000ff089212 */ /* 0x000fe200078e33ff */
[----:B------:R-:W-:-:S03]  /*0330*/  IMAD.MOV.U32 R2, RZ, RZ, RZ ;  /* 0x000000ffff027224 */ /* 0x000fc600078e00ff */
[----:B------:R-:W-:Y:S01]  /*0340*/  IABS R4, R8 ;  /* 0x0000000800047213 */ /* 0x000fe20000000000 */
[----:B------:R-:W-:-:S03]  /*0350*/  IMAD.HI.U32 R2, R3, R5, R2 ;  /* 0x0000000503027227 */ /* 0x000fc600078e0002 */
[----:B------:R-:W-:-:S05]  /*0360*/  MOV R3, R4 ;  /* 0x0000000400037202 */ /* 0x000fca0000000f00 */
[----:B------:R-:W-:-:S04]  /*0370*/  IMAD.HI.U32 R14, R2, R3, RZ ;  /* 0x00000003020e7227 */ /* 0x000fc800078e00ff */
[----:B------:R-:W-:-:S04]  /*0380*/  IMAD.MOV R2, RZ, RZ, -R14 ;  /* 0x000000ffff027224 */ /* 0x000fc800078e0a0e */
[----:B------:R-:W-:-:S05]  /*0390*/  IMAD R2, R7, R2, R3 ;  /* 0x0000000207027224 */ /* 0x000fca00078e0203 */
[----:B------:R-:W-:-:S13]  /*03a0*/  ISETP.GT.U32.AND P1, PT, R7, R2, PT ;  /* 0x000000020700720c */ /* 0x000fda0003f24070 */
[-C--:B------:R-:W-:Y:S01]  /*03b0*/  @!P1 IADD3 R2, PT, PT, R2, -R7.reuse, RZ ;  /* 0x8000000702029210 */ /* 0x080fe20007ffe0ff */
[----:B------:R-:W-:Y:S01]  /*03c0*/  @!P1 VIADD R14, R14, 0x1 ;  /* 0x000000010e0e9836 */ /* 0x000fe20000000000 */
[----:B------:R-:W-:Y:S02]  /*03d0*/  ISETP.NE.AND P1, PT, R13, RZ, PT ;  /* 0x000000ff0d00720c */ /* 0x000fe40003f25270 */
[----:B------:R-:W-:Y:S02]  /*03e0*/  ISETP.GE.U32.AND P0, PT, R2, R7, PT ;  /* 0x000000070200720c */ /* 0x000fe40003f06070 */
[----:B------:R-:W-:-:S04]  /*03f0*/  LOP3.LUT R2, R8, R13, RZ, 0x3c, !PT ;  /* 0x0000000d08027212 */ /* 0x000fc800078e3cff */
[----:B------:R-:W-:Y:S02]  /*0400*/  ISETP.GE.AND P2, PT, R2, RZ, PT ;  /* 0x000000ff0200720c */ /* 0x000fe40003f46270 */
[----:B------:R-:W-:-:S05]  /*0410*/  IADD3 R2, PT, PT, -R8, RZ, RZ ;  /* 0x000000ff08027210 */ /* 0x000fca0007ffe1ff */
[----:B------:R-:W-:Y:S01]  /*0420*/  @P0 IADD3 R14, PT, PT, R14, 0x1, RZ ;  /* 0x000000010e0e0810 */ /* 0x000fe20007ffe0ff */
[----:B------:R-:W-:-:S04]  /*0430*/  IMAD R3, R0, R2, R15 ;  /* 0x0000000200037224 */ /* 0x000fc800078e020f */
[----:B-1----:R-:W-:Y:S02]  /*0440*/  IMAD R12, R3, UR7, -R12 ;  /* 0x00000007030c7c24 */ /* 0x002fe4000f8e0a0c */
[----:B------:R-:W-:Y:S01]  /*0450*/  @!P2 IMAD.MOV R14, RZ, RZ, -R14 ;  /* 0x000000ffff0ea224 */ /* 0x000fe200078e0a0e */
[----:B------:R-:W-:-:S05]  /*0460*/  @!P1 LOP3.LUT R14, RZ, R13, RZ, 0x33, !PT ;  /* 0x0000000dff0e9212 */ /* 0x000fca00078e33ff */
[----:B------:R-:W-:-:S04]  /*0470*/  IMAD.MOV R4, RZ, RZ, -R14 ;  /* 0x000000ffff047224 */ /* 0x000fc800078e0a0e */
[----:B------:R-:W-:Y:S01]  /*0480*/  IMAD R13, R13, R4, R8 ;  /* 0x000000040d0d7224 */ /* 0x000fe200078e0208 */
[----:B---3--:R-:W-:Y:S06]  /*0490*/  BRA.U !UP0, `(.L_x_10) ;  /* 0x0000000908e47547 */ /* 0x008fec000b800000 */
[----:B------:R-:W-:Y:S01]  /*04a0*/  IMAD.MOV.U32 R11, RZ, RZ, RZ ;  /* 0x000000ffff0b7224 */ /* 0x000fe200078e00ff */
[----:B------:R-:W-:Y:S02]  /*04b0*/  ULOP3.LUT UR7, UR6, 0x7, URZ, 0xc0, !UPT ;  /* 0x0000000706077892 */ /* 0x000fe4000f8ec0ff */
[----:B------:R-:W-:Y:S02]  /*04c0*/  ULOP3.LUT UR8, UR6, 0x3, URZ, 0xc0, !UPT ;  /* 0x0000000306087892 */ /* 0x000fe4000f8ec0ff */
[----:B------:R-:W-:Y:S01]  /*04d0*/  ULOP3.LUT UR5, UR6, 0x7ffffff8, URZ, 0xc0, !UPT ;  /* 0x7ffffff806057892 */ /* 0x000fe2000f8ec0ff */
[----:B------:R-:W-:-:S11]  /*04e0*/  UMOV UR4, URZ ;  /* 0x000000ff00047c82 */ /* 0x000fd60008000000 */
.L_x_17:
[----:B------:R-:W0:Y:S01]  /*04f0*/  LDC R2, c[0x0][0x3a4] ;  /* 0x0000e900ff027b82 */ /* 0x000e220000000800 */
[----:B------:R-:W1:Y:S01]  /*0500*/  LDCU UR6, c[0x0][0x3b0] ;  /* 0x00007600ff0677ac */ /* 0x000e620008000800 */
[----:B------:R-:W-:Y:S01]  /*0510*/  MOV R3, RZ ;  /* 0x000000ff00037202 */ /* 0x000fe20000000f00 */
[----:B-1----:R-:W-:Y:S01]  /*0520*/  UISETP.GE.U32.AND UP0, UPT, UR6, 0x8, UPT ;  /* 0x000000080600788c */ /* 0x002fe2000bf06070 */
[-C--:B0-----:R-:W-:Y:S02]  /*0530*/  IMAD R10, R14, R2.reuse, UR4 ;  /* 0x000000040e0a7e24 */ /* 0x081fe4000f8e0202 */
[----:B------:R-:W-:Y:S01]  /*0540*/  IMAD R0, R13, R2, UR4 ;  /* 0x000000040d007e24 */ /* 0x000fe2000f8e0202 */
[----:B------:R-:W-:-:S06]  /*0550*/  UIADD3 UR4, UPT, UPT, UR4, 0x1, URZ ;  /* 0x0000000104047890 */ /* 0x000fcc000fffe0ff */
[----:B------:R-:W-:Y:S01]  /*0560*/  ISETP.NE.AND P6, PT, R2, UR4, PT ;  /* 0x0000000402007c0c */ /* 0x000fe2000bfc5270 */
[----:B------:R-:W-:-:S12]  /*0570*/  BRA.U !UP0, `(.L_x_11) ;  /* 0x0000000508347547 */ /* 0x000fd8000b800000 */
[----:B------:R-:W0:Y:S01]  /*0580*/  LDC.64 R2, c[0x0][0x380] ;  /* 0x0000e000ff027b82 */ /* 0x000e220000000a00 */
[----:B------:R-:W-:Y:S01]  /*0590*/  IMAD.MOV.U32 R17, RZ, RZ, RZ ;  /* 0x000000ffff117224 */ /* 0x000fe200078e00ff */
[----:B------:R-:W1:Y:S01]  /*05a0*/  LDCU UR9, c[0x0][0x3a8] ;  /* 0x00007500ff0977ac */ /* 0x000e620008000800 */
[----:B------:R-:W2:Y:S05]  /*05b0*/  LDCU UR6, c[0x0][0x3b0] ;  /* 0x00007600ff0677ac */ /* 0x000eaa0008000800 */
[----:B------:R-:W3:Y:S02]  /*05c0*/  LDC.64 R4, c[0x0][0x388] ;  /* 0x0000e200ff047b82 */ /* 0x000ee40000000a00 */
.L_x_12:
[----:B------:R-:W-:Y:S01]  /*05d0*/  IADD3 R19, PT, PT, R12, R17, RZ ;  /* 0x000000110c137210 */ /* 0x000fe20007ffe0ff */
[----:B--2---:R-:W-:-:S03]  /*05e0*/  IMAD R9, R0, UR6, R17 ;  /* 0x0000000600097c24 */ /* 0x004fc6000f8e0211 */
[C---:B-1----:R-:W-:Y:S01]  /*05f0*/  ISETP.GE.AND P4, PT, R19.reuse, UR9, PT ;  /* 0x0000000913007c0c */ /* 0x042fe2000bf86270 */
[C---:B------:R-:W-:Y:S01]  /*0600*/  VIADD R6, R19.reuse, 0x1 ;  /* 0x0000000113067836 */ /* 0x040fe20000000000 */
[C---:B------:R-:W-:Y:S01]  /*0610*/  IADD3 R16, PT, PT, R19.reuse, 0x2, RZ ;  /* 0x0000000213107810 */ /* 0x040fe20007ffe0ff */
[----:B------:R-:W-:Y:S01]  /*0620*/  IMAD R7, R10, UR9, R19 ;  /* 0x000000090a077c24 */ /* 0x000fe2000f8e0213 */
[----:B------:R-:W-:Y:S01]  /*0630*/  ISETP.LT.OR P4, PT, R19, RZ, P4 ;  /* 0x000000ff1300720c */ /* 0x000fe20002781670 */
[----:B---3--:R-:W-:Y:S01]  /*0640*/  IMAD.WIDE R8, R9, 0x2, R4 ;  /* 0x0000000209087825 */ /* 0x008fe200078e0204 */
[----:B------:R-:W-:Y:S02]  /*0650*/  ISETP.GE.AND P5, PT, R6, UR9, PT ;  /* 0x0000000906007c0c */ /* 0x000fe4000bfa6270 */
[----:B------:R-:W-:Y:S02]  /*0660*/  ISETP.GE.AND P0, PT, R16, UR9, PT ;  /* 0x0000000910007c0c */ /* 0x000fe4000bf06270 */
[----:B------:R-:W-:Y:S01]  /*0670*/  ISETP.LT.OR P5, PT, R6, RZ, P5 ;  /* 0x000000ff0600720c */ /* 0x000fe20002fa1670 */
[----:B0-----:R-:W-:Y:S01]  /*0680*/  IMAD.WIDE R6, R7, 0x2, R2 ;  /* 0x0000000207067825 */ /* 0x001fe200078e0202 */
[----:B------:R-:W-:-:S05]  /*0690*/  ISETP.LT.OR P0, PT, R16, RZ, P0 ;  /* 0x000000ff1000720c */ /* 0x000fca0000701670 */
[----:B------:R-:W2:Y:S04]  /*06a0*/  @!P4 LDG.E.U16.CONSTANT R21, desc[UR10][R6.64] ;  /* 0x0000000a0615c981 */ /* 0x000ea8000c1e9500 */
[----:B------:R-:W3:Y:S04]  /*06b0*/  @!P4 LDG.E.U16.CONSTANT R23, desc[UR10][R8.64] ;  /* 0x0000000a0817c981 */ /* 0x000ee8000c1e9500 */
[----:B------:R-:W4:Y:S04]  /*06c0*/  @!P5 LDG.E.U16.CONSTANT R20, desc[UR10][R8.64+0x2] ;  /* 0x0000020a0814d981 */ /* 0x000f28000c1e9500 */
[----:B------:R-:W5:Y:S04]  /*06d0*/  @!P5 LDG.E.U16.CONSTANT R24, desc[UR10][R6.64+0x2] ;  /* 0x0000020a0618d981 */ /* 0x000f68000c1e9500 */
[----:B------:R-:W5:Y:S04]  /*06e0*/  @!P0 LDG.E.U16.CONSTANT R16, desc[UR10][R6.64+0x4] ;  /* 0x0000040a06108981 */ /* 0x000f68000c1e9500 */
[----:B------:R-:W5:Y:S01]  /*06f0*/  @!P0 LDG.E.U16.CONSTANT R18, desc[UR10][R8.64+0x4] ;  /* 0x0000040a08128981 */ /* 0x000f62000c1e9500 */
[C---:B------:R-:W-:Y:S01]  /*0700*/  VIADD R22, R19.reuse, 0x3 ;  /* 0x0000000313167836 */ /* 0x040fe20000000000 */
[C---:B------:R-:W-:Y:S01]  /*0710*/  IADD3 R25, PT, PT, R19.reuse, 0x4, RZ ;  /* 0x0000000413197810 */ /* 0x040fe20007ffe0ff */
[----:B------:R-:W-:-:S03]  /*0720*/  VIADD R26, R19, 0x5 ;  /* 0x00000005131a7836 */ /* 0x000fc60000000000 */
[C---:B------:R-:W-:Y:S02]  /*0730*/  ISETP.GE.AND P1, PT, R22.reuse, UR9, PT ;  /* 0x0000000916007c0c */ /* 0x040fe4000bf26270 */
[C---:B------:R-:W-:Y:S02]  /*0740*/  ISETP.GE.AND P2, PT, R25.reuse, UR9, PT ;  /* 0x0000000919007c0c */ /* 0x040fe4000bf46270 */
[----:B------:R-:W-:Y:S02]  /*0750*/  ISETP.LT.OR P1, PT, R22, RZ, P1 ;  /* 0x000000ff1600720c */ /* 0x000fe40000f21670 */
[----:B------:R-:W-:Y:S02]  /*0760*/  ISETP.LT.OR P2, PT, R25, RZ, P2 ;  /* 0x000000ff1900720c */ /* 0x000fe40001741670 */
[----:B------:R-:W-:Y:S02]  /*0770*/  ISETP.GE.AND P3, PT, R26, UR9, PT ;  /* 0x000000091a007c0c */ /* 0x000fe4000bf66270 */
[----:B------:R-:W-:-:S02]  /*0780*/  IADD3 R25, PT, PT, R19, 0x6, RZ ;  /* 0x0000000613197810 */ /* 0x000fc40007ffe0ff */
[----:B------:R-:W-:Y:S02]  /*0790*/  ISETP.LT.OR P3, PT, R26, RZ, P3 ;  /* 0x000000ff1a00720c */ /* 0x000fe40001f61670 */
[----:B--2---:R-:W-:Y:S01]  /*07a0*/  @!P4 SHF.L.U32 R22, R21, 0x10, RZ ;  /* 0x000000101516c819 */ /* 0x004fe200000006ff */
[----:B---3--:R-:W-:Y:S02]  /*07b0*/  @!P4 IMAD.U32 R23, R23, 0x10000, RZ ;  /* 0x000100001717c824 */ /* 0x008fe400078e00ff */
[----:B------:R-:W-:Y:S01]  /*07c0*/  VIADD R21, R19, 0x7 ;  /* 0x0000000713157836 */ /* 0x000fe20000000000 */
[----:B----4-:R-:W-:Y:S01]  /*07d0*/  @!P5 SHF.L.U32 R20, R20, 0x10, RZ ;  /* 0x000000101414d819 */ /* 0x010fe200000006ff */
[----:B------:R-:W-:Y:S01]  /*07e0*/  @!P4 FFMA R11, R22, R23, R11 ;  /* 0x00000017160bc223 */ /* 0x000fe2000000000b */
[----:B------:R-:W-:Y:S01]  /*07f0*/  ISETP.GE.AND P4, PT, R25, UR9, PT ;  /* 0x0000000919007c0c */ /* 0x000fe2000bf86270 */
[----:B------:R-:W2:Y:S01]  /*0800*/  @!P1 LDG.E.U16.CONSTANT R19, desc[UR10][R8.64+0x6] ;  /* 0x0000060a08139981 */ /* 0x000ea2000c1e9500 */
[----:B-----5:R-:W-:-:S02]  /*0810*/  @!P5 IMAD.U32 R24, R24, 0x10000, RZ ;  /* 0x000100001818d824 */ /* 0x020fc400078e00ff */
[----:B------:R-:W-:Y:S01]  /*0820*/  ISETP.LT.OR P4, PT, R25, RZ, P4 ;  /* 0x000000ff1900720c */ /* 0x000fe20002781670 */
[----:B------:R-:W3:Y:S01]  /*0830*/  @!P2 LDG.E.U16.CONSTANT R22, desc[UR10][R8.64+0x8] ;  /* 0x0000080a0816a981 */ /* 0x000ee2000c1e9500 */
[----:B------:R-:W-:Y:S01]  /*0840*/  @!P5 FFMA R11, R24, R20, R11 ;  /* 0x00000014180bd223 */ /* 0x000fe2000000000b */
[C---:B------:R-:W-:Y:S02]  /*0850*/  ISETP.GE.AND P5, PT, R21.reuse, UR9, PT ;  /* 0x0000000915007c0c */ /* 0x040fe4000bfa6270 */
[----:B------:R-:W4:Y:S02]  /*0860*/  @!P1 LDG.E.U16.CONSTANT R20, desc[UR10][R6.64+0x6] ;  /* 0x0000060a06149981 */ /* 0x000f24000c1e9500 */
[----:B------:R-:W-:Y:S02]  /*0870*/  ISETP.LT.OR P5, PT, R21, RZ, P5 ;  /* 0x000000ff1500720c */ /* 0x000fe40002fa1670 */
[----:B------:R-:W5:Y:S01]  /*0880*/  @!P2 LDG.E.U16.CONSTANT R21, desc[UR10][R6.64+0x8] ;  /* 0x0000080a0615a981 */ /* 0x000f62000c1e9500 */
[----:B------:R-:W-:Y:S01]  /*0890*/  @!P0 SHF.L.U32 R24, R16, 0x10, RZ ;  /* 0x0000001010188819 */ /* 0x000fe200000006ff */
[----:B------:R-:W-:-:S02]  /*08a0*/  @!P0 IMAD.U32 R23, R18, 0x10000, RZ ;  /* 0x0001000012178824 */ /* 0x000fc400078e00ff */
[----:B------:R-:W5:Y:S02]  /*08b0*/  @!P3 LDG.E.U16.CONSTANT R18, desc[UR10][R6.64+0xa] ;  /* 0x00000a0a0612b981 */ /* 0x000f64000c1e9500 */
[----:B------:R-:W-:Y:S02]  /*08c0*/  @!P0 FFMA R11, R24, R23, R11 ;  /* 0x00000017180b8223 */ /* 0x000fe4000000000b */
[----:B------:R-:W5:Y:S04]  /*08d0*/  @!P3 LDG.E.U16.CONSTANT R16, desc[UR10][R8.64+0xa] ;  /* 0x00000a0a0810b981 */ /* 0x000f68000c1e9500 */
[----:B------:R-:W5:Y:S04]  /*08e0*/  @!P4 LDG.E.U16.CONSTANT R24, desc[UR10][R8.64+0xc] ;  /* 0x00000c0a0818c981 */ /* 0x000f68000c1e9500 */
[----:B------:R-:W5:Y:S04]  /*08f0*/  @!P4 LDG.E.U16.CONSTANT R23, desc[UR10][R6.64+0xc] ;  /* 0x00000c0a0617c981 */ /* 0x000f68000c1e9500 */
[----:B------:R-:W5:Y:S04]  /*0900*/  @!P5 LDG.E.U16.CONSTANT R26, desc[UR10][R8.64+0xe] ;  /* 0x00000e0a081ad981 */ /* 0x000f68000c1e9500 */
[----:B------:R0:W5:Y:S01]  /*0910*/  @!P5 LDG.E.U16.CONSTANT R25, desc[UR10][R6.64+0xe] ;  /* 0x00000e0a0619d981 */ /* 0x000162000c1e9500 */
[----:B------:R-:W-:-:S04]  /*0920*/  IADD3 R17, PT, PT, R17, 0x8, RZ ;  /* 0x0000000811117810 */ /* 0x000fc80007ffe0ff */
[----:B------:R-:W-:Y:S01]  /*0930*/  ISETP.NE.AND P0, PT, R17, UR5, PT ;  /* 0x0000000511007c0c */ /* 0x000fe2000bf05270 */
[----:B--2---:R-:W-:Y:S01]  /*0940*/  @!P1 IMAD.U32 R19, R19, 0x10000, RZ ;  /* 0x0001000013139824 */ /* 0x004fe200078e00ff */
[----:B----4-:R-:W-:Y:S01]  /*0950*/  @!P1 SHF.L.U32 R20, R20, 0x10, RZ ;  /* 0x0000001014149819 */ /* 0x010fe200000006ff */
[----:B---3--:R-:W-:Y:S01]  /*0960*/  @!P2 IMAD.U32 R22, R22, 0x10000, RZ ;  /* 0x000100001616a824 */ /* 0x008fe200078e00ff */
[----:B-----5:R-:W-:-:S03]  /*0970*/  @!P2 SHF.L.U32 R28, R21, 0x10, RZ ;  /* 0x00000010151ca819 */ /* 0x020fc600000006ff */
[----:B------:R-:W-:Y:S01]  /*0980*/  @!P1 FFMA R11, R20, R19, R11 ;  /* 0x00000013140b9223 */ /* 0x000fe2000000000b */
[----:B------:R-:W-:-:S03]  /*0990*/  @!P3 SHF.L.U32 R18, R18, 0x10, RZ ;  /* 0x000000101212b819 */ /* 0x000fc600000006ff */
[----:B------:R-:W-:Y:S01]  /*09a0*/  @!P2 FFMA R11, R28, R22, R11 ;  /* 0x000000161c0ba223 */ /* 0x000fe2000000000b */
[----:B------:R-:W-:Y:S01]  /*09b0*/  @!P3 IMAD.U32 R16, R16, 0x10000, RZ ;  /* 0x000100001010b824 */ /* 0x000fe200078e00ff */
[----:B------:R-:W-:-:S03]  /*09c0*/  @!P4 SHF.L.U32 R24, R24, 0x10, RZ ;  /* 0x000000101818c819 */ /* 0x000fc600000006ff */
[----:B------:R-:W-:Y:S01]  /*09d0*/  @!P3 FFMA R11, R18, R16, R11 ;  /* 0x00000010120bb223 */ /* 0x000fe2000000000b */
[----:B0-----:R-:W-:Y:S01]  /*09e0*/  @!P4 IMAD.U32 R6, R23, 0x10000, RZ ;  /* 0x000100001706c824 */ /* 0x001fe200078e00ff */
[----:B------:R-:W-:-:S03]  /*09f0*/  @!P5 SHF.L.U32 R26, R26, 0x10, RZ ;  /* 0x000000101a1ad819 */ /* 0x000fc600000006ff */
[----:B------:R-:W-:Y:S01]  /*0a00*/  @!P4 FFMA R11, R6, R24, R11 ;  /* 0x00000018060bc223 */ /* 0x000fe2000000000b */
[----:B------:R-:W-:-:S04]  /*0a10*/  @!P5 IMAD.U32 R8, R25, 0x10000, RZ ;  /* 0x000100001908d824 */ /* 0x000fc800078e00ff */
[----:B------:R-:W-:Y:S01]  /*0a20*/  @!P5 FFMA R11, R8, R26, R11 ;  /* 0x0000001a080bd223 */ /* 0x000fe2000000000b */
[----:B------:R-:W-:Y:S06]  /*0a30*/  @P0 BRA `(.L_x_12) ;  /* 0xfffffff800e40947 */ /* 0x000fec000383ffff */
[----:B------:R-:W-:-:S07]  /*0a40*/  IMAD.U32 R3, RZ, RZ, UR5 ;  /* 0x00000005ff037e24 */ /* 0x000fce000f8e00ff */
.L_x_11:
        /* <DEDUP_REMOVED lines=15> */
[C---:B------:R-:W-:Y:S02]  /*0b40*/  ISETP.LT.OR P0, PT, R17.reuse, RZ, P0 ;  /* 0x000000ff1100720c */ /* 0x040fe40000701670 */
[----:B------:R-:W-:Y:S01]  /*0b50*/  ISETP.LT.OR P1, PT, R2, RZ, P1 ;  /* 0x000000ff0200720c */ /* 0x000fe20000f21670 */
[----:B------:R-:W-:Y:S01]  /*0b60*/  VIADD R2, R17, 0x3 ;  /* 0x0000000311027836 */ /* 0x000fe20000000000 */
[----:B------:R-:W-:Y:S01]  /*0b70*/  ISETP.GE.AND P2, PT, R8, UR9, PT ;  /* 0x0000000908007c0c */ /* 0x000fe2000bf46270 */
[----:B------:R-:W-:-:S02]  /*0b80*/  IMAD R17, R0, UR6, R3 ;  /* 0x0000000600117c24 */ /* 0x000fc4000f8e0203 */
[----:B-1----:R-:W-:Y:S01]  /*0b90*/  IMAD.WIDE R4, R9, 0x2, R4 ;  /* 0x0000000209047825 */ /* 0x002fe200078e0204 */
[----:B------:R-:W-:Y:S02]  /*0ba0*/  ISETP.LT.OR P2, PT, R8, RZ, P2 ;  /* 0x000000ff0800720c */ /* 0x000fe40001741670 */
[----:B------:R-:W-:Y:S01]  /*0bb0*/  ISETP.GE.AND P3, PT, R2, UR9, PT ;  /* 0x0000000902007c0c */ /* 0x000fe2000bf66270 */
[----:B--2---:R-:W-:-:S03]  /*0bc0*/  IMAD.WIDE R6, R17, 0x2, R6 ;  /* 0x0000000211067825 */ /* 0x004fc600078e0206 */
[----:B------:R-:W-:Y:S01]  /*0bd0*/  ISETP.LT.OR P3, PT, R2, RZ, P3 ;  /* 0x000000ff0200720c */ /* 0x000fe20001f61670 */
        /* <DEDUP_REMOVED lines=8> */
[----:B------:R-:W-:-:S02]  /*0c60*/  IADD3 R3, PT, PT, R3, 0x4, RZ ;  /* 0x0000000403037810 */ /* 0x000fc40007ffe0ff */
[----:B--2---:R-:W-:Y:S02]  /*0c70*/  @!P1 SHF.L.U32 R16, R9, 0x10, RZ ;  /* 0x0000001009109819 */ /* 0x004fe400000006ff */
[----:B---3--:R-:W-:Y:S01]  /*0c80*/  @!P0 SHF.L.U32 R2, R2, 0x10, RZ ;  /* 0x0000001002028819 */ /* 0x008fe200000006ff */
[----:B----4-:R-:W-:Y:S02]  /*0c90*/  @!P0 IMAD.U32 R8, R8, 0x10000, RZ ;  /* 0x0001000008088824 */ /* 0x010fe400078e00ff */
[----:B-----5:R-:W-:Y:S02]  /*0ca0*/  @!P1 IMAD.U32 R17, R17, 0x10000, RZ ;  /* 0x0001000011119824 */ /* 0x020fe400078e00ff */
[----:B------:R-:W-:Y:S01]  /*0cb0*/  @!P0 FFMA R11, R2, R8, R11 ;  /* 0x00000008020b8223 */ /* 0x000fe2000000000b */
[----:B------:R-:W-:-:S03]  /*0cc0*/  @!P2 SHF.L.U32 R18, R18, 0x10, RZ ;  /* 0x000000101212a819 */ /* 0x000fc600000006ff */
[----:B------:R-:W-:Y:S01]  /*0cd0*/  @!P1 FFMA R11, R16, R17, R11 ;  /* 0x00000011100b9223 */ /* 0x000fe2000000000b */
[----:B------:R-:W-:Y:S01]  /*0ce0*/  @!P2 IMAD.U32 R19, R19, 0x10000, RZ ;  /* 0x000100001313a824 */ /* 0x000fe200078e00ff */
[----:B------:R-:W-:-:S03]  /*0cf0*/  @!P3 SHF.L.U32 R20, R20, 0x10, RZ ;  /* 0x000000101414b819 */ /* 0x000fc600000006ff */
[----:B------:R-:W-:Y:S01]  /*0d00*/  @!P2 FFMA R11, R18, R19, R11 ;  /* 0x00000013120ba223 */ /* 0x000fe2000000000b */
[----:B------:R-:W-:-:S04]  /*0d10*/  @!P3 IMAD.U32 R21, R21, 0x10000, RZ ;  /* 0x000100001515b824 */ /* 0x000fc800078e00ff */
[----:B------:R-:W-:-:S07]  /*0d20*/  @!P3 FFMA R11, R20, R21, R11 ;  /* 0x00000015140bb223 */ /* 0x000fce000000000b */
.L_x_14:
[----:B------:R-:W-:Y:S05]  /*0d30*/  BRA.U !UP1, `(.L_x_13) ;  /* 0x0000000109b87547 */ /* 0x000fea000b800000 */
[----:B------:R-:W-:Y:S02]  /*0d40*/  UISETP.NE.AND UP0, UPT, UR8, 0x1, UPT ;  /* 0x000000010800788c */ /* 0x000fe4000bf05270 */
[----:B------:R-:W-:-:S07]  /*0d50*/  ULOP3.LUT UP1, URZ, UR6, 0x1, URZ, 0xc0, !UPT ;  /* 0x0000000106ff7892 */ /* 0x000fce000f82c0ff */
[----:B------:R-:W-:Y:S05]  /*0d60*/  BRA.U !UP0, `(.L_x_15) ;  /* 0x0000000108607547 */ /* 0x000fea000b800000 */
[----:B------:R-:W0:Y:S01]  /*0d70*/  LDCU UR9, c[0x0][0x3a8] ;  /* 0x00007500ff0977ac */ /* 0x000e220008000800 */
[----:B------:R-:W1:Y:S01]  /*0d80*/  LDC.64 R4, c[0x0][0x388] ;  /* 0x0000e200ff047b82 */ /* 0x000e620000000a00 */
[--C-:B------:R-:W-:Y:S02]  /*0d90*/  IMAD.IADD R9, R12, 0x1, R3.reuse ;  /* 0x000000010c097824 */ /* 0x100fe400078e0203 */
[----:B------:R-:W-:-:S03]  /*0da0*/  IMAD R17, R0, UR6, R3 ;  /* 0x0000000600117c24 */ /* 0x000fc6000f8e0203 */
[C---:B------:R-:W-:Y:S02]  /*0db0*/  IADD3 R2, PT, PT, R9.reuse, 0x1, RZ ;  /* 0x0000000109027810 */ /* 0x040fe40007ffe0ff */
[----:B------:R-:W2:Y:S01]  /*0dc0*/  LDC.64 R6, c[0x0][0x380] ;  /* 0x0000e000ff067b82 */ /* 0x000ea20000000a00 */
[C---:B0-----:R-:W-:Y:S02]  /*0dd0*/  ISETP.GE.AND P0, PT, R9.reuse, UR9, PT ;  /* 0x0000000909007c0c */ /* 0x041fe4000bf06270 */
[----:B------:R-:W-:Y:S02]  /*0de0*/  ISETP.GE.AND P1, PT, R2, UR9, PT ;  /* 0x0000000902007c0c */ /* 0x000fe4000bf26270 */
[----:B------:R-:W-:Y:S01]  /*0df0*/  ISETP.LT.OR P0, PT, R9, RZ, P0 ;  /* 0x000000ff0900720c */ /* 0x000fe20000701670 */
[----:B------:R-:W-:Y:S01]  /*0e00*/  IMAD R9, R10, UR9, R9 ;  /* 0x000000090a097c24 */ /* 0x000fe2000f8e0209 */
[----:B------:R-:W-:Y:S01]  /*0e10*/  ISETP.LT.OR P1, PT, R2, RZ, P1 ;  /* 0x000000ff0200720c */ /* 0x000fe20000f21670 */
[----:B-1----:R-:W-:-:S04]  /*0e20*/  IMAD.WIDE R4, R17, 0x2, R4 ;  /* 0x0000000211047825 */ /* 0x002fc800078e0204 */
[----:B--2---:R-:W-:-:S06]  /*0e30*/  IMAD.WIDE R6, R9, 0x2, R6 ;  /* 0x0000000209067825 */ /* 0x004fcc00078e0206 */
[----:B------:R-:W2:Y:S04]  /*0e40*/  @!P0 LDG.E.U16.CONSTANT R8, desc[UR10][R4.64] ;  /* 0x0000000a04088981 */ /* 0x000ea8000c1e9500 */
[----:B------:R-:W3:Y:S04]  /*0e50*/  @!P0 LDG.E.U16.CONSTANT R2, desc[UR10][R6.64] ;  /* 0x0000000a06028981 */ /* 0x000ee8000c1e9500 */
[----:B------:R-:W4:Y:S04]  /*0e60*/  @!P1 LDG.E.U16.CONSTANT R17, desc[UR10][R4.64+0x2] ;  /* 0x0000020a04119981 */ /* 0x000f28000c1e9500 */
[----:B------:R-:W5:Y:S01]  /*0e70*/  @!P1 LDG.E.U16.CONSTANT R9, desc[UR10][R6.64+0x2] ;  /* 0x0000020a06099981 */ /* 0x000f62000c1e9500 */
[----:B------:R-:W-:Y:S01]  /*0e80*/  VIADD R3, R3, 0x2 ;  /* 0x0000000203037836 */ /* 0x000fe20000000000 */
[----:B--2---:R-:W-:Y:S01]  /*0e90*/  @!P0 SHF.L.U32 R8, R8, 0x10, RZ ;  /* 0x0000001008088819 */ /* 0x004fe200000006ff */
[----:B---3--:R-:W-:Y:S01]  /*0ea0*/  @!P0 IMAD.U32 R2, R2, 0x10000, RZ ;  /* 0x0001000002028824 */ /* 0x008fe200078e00ff */
[----:B----4-:R-:W-:-:S03]  /*0eb0*/  @!P1 SHF.L.U32 R17, R17, 0x10, RZ ;  /* 0x0000001011119819 */ /* 0x010fc600000006ff */
[----:B------:R-:W-:Y:S01]  /*0ec0*/  @!P0 FFMA R11, R2, R8, R11 ;  /* 0x00000008020b8223 */ /* 0x000fe2000000000b */
[----:B-----5:R-:W-:-:S04]  /*0ed0*/  @!P1 IMAD.U32 R16, R9, 0x10000, RZ ;  /* 0x0001000009109824 */ /* 0x020fc800078e00ff */
[----:B------:R-:W-:-:S07]  /*0ee0*/  @!P1 FFMA R11, R16, R17, R11 ;  /* 0x00000011100b9223 */ /* 0x000fce000000000b */
.L_x_15:
        /* <DEDUP_REMOVED lines=15> */
[----:B--2---:R-:W-:Y:S01]  /*0fe0*/  IMAD.U32 R0, R2, 0x10000, RZ ;  /* 0x0001000002007824 */ /* 0x004fe200078e00ff */
[----:B---3--:R-:W-:-:S05]  /*0ff0*/  SHF.L.U32 R6, R4, 0x10, RZ ;  /* 0x0000001004067819 */ /* 0x008fca00000006ff */
[----:B------:R-:W-:-:S07]  /*1000*/  FFMA R11, R0, R6, R11 ;  /* 0x00000006000b7223 */ /* 0x000fce000000000b */
.L_x_16:
[----:B------:R-:W-:Y:S05]  /*1010*/  BSYNC.RECONVERGENT B0 ;  /* 0x0000000000007941 */ /* 0x000fea0003800200 */
.L_x_13:
[----:B------:R-:W-:Y:S05]  /*1020*/  @P6 BRA `(.L_x_17) ;  /* 0xfffffff400306947 */ /* 0x000fea000383ffff */
.L_x_10:
        /* <DEDUP_REMOVED lines=8> */
[----:B--2---:R-:W-:-:S05]  /*10b0*/  SHF.L.U32 R0, R2, 0x10, RZ ;  /* 0x0000001002007819 */ /* 0x004fca00000006ff */
[----:B------:R-:W-:-:S07]  /*10c0*/  FADD R11, R0, R11 ;  /* 0x0000000b000b7221 */ /* 0x000fce0000000000 */
.L_x_18:
[----:B------:R-:W-:Y:S01]  /*10d0*/  F2FP.BF16.F32.PACK_AB R0, RZ, R11 ;  /* 0x0000000bff00723e */ /* 0x000fe200000010ff */
[----:B-1----:R-:W-:-:S05]  /*10e0*/  IMAD.WIDE R2, R15, 0x2, R4 ;  /* 0x000000020f027825 */ /* 0x002fca00078e0204 */
[----:B------:R-:W-:Y:S01]  /*10f0*/  STG.E.U16 desc[UR10][R2.64], R0 ;  /* 0x0000000002007986 */ /* 0x000fe2000c10150a */
[----:B------:R-:W-:Y:S05]  /*1100*/  EXIT ;  /* 0x000000000000794d */ /* 0x000fea0003800000 */
.L_x_19:
        /* <DEDUP_REMOVED lines=15> */
.L_x_30:


//--------------------- .text._ZN8pygpukit3ops17conv1d_f32_kernelEPKfS2_S2_Pfiiiiiiii --------------------------
	.section	.text._ZN8pygpukit3ops17conv1d_f32_kernelEPKfS2_S2_Pfiiiiiiii,"ax",@progbits
	.align	128
        .global         _ZN8pygpukit3ops17conv1d_f32_kernelEPKfS2_S2_Pfiiiiiiii
        .type           _ZN8pygpukit3ops17conv1d_f32_kernelEPKfS2_S2_Pfiiiiiiii,@function
        .size           _ZN8pygpukit3ops17conv1d_f32_kernelEPKfS2_S2_Pfiiiiiiii,(.L_x_31 - _ZN8pygpukit3ops17conv1d_f32_kernelEPKfS2_S2_Pfiiiiiiii)
        .other          _ZN8pygpukit3ops17conv1d_f32_kernelEPKfS2_S2_Pfiiiiiiii,@"STO_CUDA_ENTRY STV_DEFAULT"
_ZN8pygpukit3ops17conv1d_f32_kernelEPKfS2_S2_Pfiiiiiiii:
.text._ZN8pygpukit3ops17conv1d_f32_kernelEPKfS2_S2_Pfiiiiiiii:
        /* <DEDUP_REMOVED lines=13> */
[----:B------:R-:W0:Y:S01]  /*00d0*/  LDC.64 R12, c[0x0][0x3b0] ;  /* 0x0000ec00ff0c7b82 */ /* 0x000e220000000a00 */
[----:B------:R-:W-:Y:S01]  /*00e0*/  IABS R8, R3 ;  /* 0x0000000300087213 */ /* 0x000fe20000000000 */
[----:B------:R-:W0:Y:S01]  /*00f0*/  LDCU UR5, c[0x0][0x3a4] ;  /* 0x00007480ff0577ac */ /* 0x000e220008000800 */
[----:B------:R-:W1:Y:S01]  /*0100*/  I2F.RP R6, R10 ;  /* 0x0000000a00067306 */ /* 0x000e620000209400 */
[----:B------:R-:W-:Y:S01]  /*0110*/  IABS R14, R2 ;  /* 0x00000002000e7213 */ /* 0x000fe20000000000 */
[----:B------:R-:W2:Y:S01]  /*0120*/  LDCU UR4, c[0x0][0x3b8] ;  /* 0x00007700ff0477ac */ /* 0x000ea20008000800 */
[----:B------:R-:W3:Y:S05]  /*0130*/  LDCU.64 UR6, c[0x0][0x358] ;  /* 0x00006b00ff0677ac */ /* 0x000eea0008000a00 */
[----:B-1----:R-:W1:Y:S02]  /*0140*/  MUFU.RCP R6, R6 ;  /* 0x0000000600067308 */ /* 0x002e640000001000 */
[----:B-1----:R-:W-:Y:S01]  /*0150*/  VIADD R4, R6, 0xffffffe ;  /* 0x0ffffffe06047836 */ /* 0x002fe20000000000 */
[----:B------:R-:W-:-:S05]  /*0160*/  LOP3.LUT R6, R3, R0, RZ, 0x3c, !PT ;  /* 0x0000000003067212 */ /* 0x000fca00078e3cff */
[----:B------:R1:W4:Y:S01]  /*0170*/  F2I.FTZ.U32.TRUNC.NTZ R5, R4 ;  /* 0x0000000400057305 */ /* 0x000322000021f000 */
[----:B------:R-:W-:Y:S01]  /*0180*/  ISETP.GE.AND P2, PT, R6, RZ, PT ;  /* 0x000000ff0600720c */ /* 0x000fe20003f46270 */
[----:B-1----:R-:W-:Y:S02]  /*0190*/  HFMA2 R4, -RZ, RZ, 0, 0 ;  /* 0x00000000ff047431 */ /* 0x002fe400000001ff */
[----:B----4-:R-:W-:-:S04]  /*01a0*/  IMAD.MOV R7, RZ, RZ, -R5 ;  /* 0x000000ffff077224 */ /* 0x010fc800078e0a05 */
[----:B------:R-:W-:-:S04]  /*01b0*/  IMAD R7, R7, R10, RZ ;  /* 0x0000000a07077224 */ /* 0x000fc800078e02ff */
[----:B------:R-:W-:Y:S02]  /*01c0*/  IMAD.HI.U32 R5, R5, R7, R4 ;  /* 0x0000000705057227 */ /* 0x000fe400078e0004 */
[----:B------:R-:W1:Y:S04]  /*01d0*/  I2F.RP R7, R14 ;  /* 0x0000000e00077306 */ /* 0x000e680000209400 */
[----:B------:R-:W-:-:S04]  /*01e0*/  IMAD.HI.U32 R4, R5, R8, RZ ;  /* 0x0000000805047227 */ /* 0x000fc800078e00ff */
[----:B------:R-:W-:-:S04]  /*01f0*/  IMAD.MOV R5, RZ, RZ, -R4 ;  /* 0x000000ffff057224 */ /* 0x000fc800078e0a04 */
[C---:B------:R-:W-:Y:S01]  /*0200*/  IMAD R5, R10.reuse, R5, R8 ;  /* 0x000000050a057224 */ /* 0x040fe200078e0208 */
[----:B-1----:R-:W1:Y:S04]  /*0210*/  MUFU.RCP R7, R7 ;  /* 0x0000000700077308 */ /* 0x002e680000001000 */
[----:B------:R-:W-:-:S13]  /*0220*/  ISETP.GT.U32.AND P1, PT, R10, R5, PT ;  /* 0x000000050a00720c */ /* 0x000fda0003f24070 */
[----:B------:R-:W-:Y:S01]  /*0230*/  @!P1 IMAD.IADD R5, R5, 0x1, -R10 ;  /* 0x0000000105059824 */ /* 0x000fe200078e0a0a */
[----:B-1----:R-:W-:Y:S01]  /*0240*/  IADD3 R8, PT, PT, R7, 0xffffffe, RZ ;  /* 0x0ffffffe07087810 */ /* 0x002fe20007ffe0ff */
[----:B------:R-:W-:Y:S01]  /*0250*/  @!P1 VIADD R4, R4, 0x1 ;  /* 0x0000000104049836 */ /* 0x000fe20000000000 */
[----:B------:R-:W-:Y:S02]  /*0260*/  ISETP.NE.AND P1, PT, R0, RZ, PT ;  /* 0x000000ff0000720c */ /* 0x000fe40003f25270 */
[----:B------:R-:W-:Y:S02]  /*0270*/  ISETP.GE.U32.AND P0, PT, R5, R10, PT ;  /* 0x0000000a0500720c */ /* 0x000fe40003f06070 */
[----:B------:R-:W1:Y:S11]  /*0280*/  F2I.FTZ.U32.TRUNC.NTZ R5, R8 ;  /* 0x0000000800057305 */ /* 0x000e76000021f000 */
[----:B------:R-:W-:-:S02]  /*0290*/  @P0 VIADD R4, R4, 0x1 ;  /* 0x0000000104040836 */ /* 0x000fc40000000000 */
[----:B-1----:R-:W-:-:S03]  /*02a0*/  IMAD.MOV R7, RZ, RZ, -R5 ;  /* 0x000000ffff077224 */ /* 0x002fc600078e0a05 */
[----:B------:R-:W-:Y:S01]  /*02b0*/  MOV R9, R4 ;  /* 0x0000000400097202 */ /* 0x000fe20000000f00 */
[----:B------:R-:W-:Y:S02]  /*02c0*/  HFMA2 R4, -RZ, RZ, 0, 0 ;  /* 0x00000000ff047431 */ /* 0x000fe400000001ff */
[----:B------:R-:W-:Y:S02]  /*02d0*/  IMAD R7, R7, R14, RZ ;  /* 0x0000000e07077224 */ /* 0x000fe400078e02ff */
[----:B------:R-:W-:Y:S01]  /*02e0*/  @!P2 IMAD.MOV R9, RZ, RZ, -R9 ;  /* 0x000000ffff09a224 */ /* 0x000fe200078e0a09 */
[----:B------:R-:W-:-:S04]  /*02f0*/  @!P1 LOP3.LUT R9, RZ, R0, RZ, 0x33, !PT ;  /* 0x00000000ff099212 */ /* 0x000fc800078e33ff */
[----:B------:R-:W-:Y:S01]  /*0300*/  IABS R6, R9 ;  /* 0x0000000900067213 */ /* 0x000fe20000000000 */
[----:B------:R-:W-:-:S04]  /*0310*/  IMAD.HI.U32 R4, R5, R7, R4 ;  /* 0x0000000705047227 */ /* 0x000fc800078e0004 */
[----:B------:R-:W-:-:S04]  /*0320*/  IMAD.MOV.U32 R5, RZ, RZ, R6 ;  /* 0x000000ffff057224 */ /* 0x000fc800078e0006 */
[----:B------:R-:W-:-:S05]  /*0330*/  IMAD.HI.U32 R4, R4, R5, RZ ;  /* 0x0000000504047227 */ /* 0x000fca00078e00ff */
[----:B------:R-:W-:-:S05]  /*0340*/  IADD3 R6, PT, PT, -R4, RZ, RZ ;  /* 0x000000ff04067210 */ /* 0x000fca0007ffe1ff */
[----:B------:R-:W-:Y:S01]  /*0350*/  IMAD R5, R14, R6, R5 ;  /* 0x000000060e057224 */ /* 0x000fe200078e0205 */
[----:B0-----:R-:W-:-:S04]  /*0360*/  VIMNMX R6, PT, PT, R12, UR5, PT ;  /* 0x000000050c067c48 */ /* 0x001fc8000bfe0100 */
[----:B------:R-:W-:-:S13]  /*0370*/  ISETP.GT.U32.AND P1, PT, R14, R5, PT ;  /* 0x000000050e00720c */ /* 0x000fda0003f24070 */
[----:B------:R-:W-:Y:S01]  /*0380*/  @!P1 IMAD.IADD R5, R5, 0x1, -R14 ;  /* 0x0000000105059824 */ /* 0x000fe200078e0a0e */
[----:B------:R-:W-:Y:S02]  /*0390*/  @!P1 IADD3 R4, PT, PT, R4, 0x1, RZ ;  /* 0x0000000104049810 */ /* 0x000fe40007ffe0ff */
[----:B------:R-:W-:Y:S02]  /*03a0*/  ISETP.NE.AND P1, PT, R2, RZ, PT ;  /* 0x000000ff0200720c */ /* 0x000fe40003f25270 */
[----:B------:R-:W-:Y:S02]  /*03b0*/  ISETP.GE.U32.AND P0, PT, R5, R14, PT ;  /* 0x0000000e0500720c */ /* 0x000fe40003f06070 */
[----:B------:R-:W-:-:S04]  /*03c0*/  LOP3.LUT R5, R9, R2, RZ, 0x3c, !PT ;  /* 0x0000000209057212 */ /* 0x000fc800078e3cff */
[----:B------:R-:W-:Y:S01]  /*03d0*/  ISETP.GE.AND P2, PT, R5, RZ, PT ;  /* 0x000000ff0500720c */ /* 0x000fe20003f46270 */
[----:B------:R-:W-:-:S06]  /*03e0*/  IMAD.MOV R5, RZ, RZ, -R9 ;  /* 0x000000ffff057224 */ /* 0x000fcc00078e0a09 */
[----:B------:R-:W-:Y:S01]  /*03f0*/  @P0 VIADD R4, R4, 0x1 ;  /* 0x0000000104040836 */ /* 0x000fe20000000000 */
[----:B------:R-:W-:Y:S01]  /*0400*/  ISETP.GE.AND P0, PT, R6, 0x1, PT ;  /* 0x000000010600780c */ /* 0x000fe20003f06270 */
[----:B------:R-:W-:-:S04]  /*0410*/  IMAD R6, R0, R5, R3 ;  /* 0x0000000500067224 */ /* 0x000fc800078e0203 */
[----:B------:R-:W-:Y:S01]  /*0420*/  @!P2 IADD3 R4, PT, PT, -R4, RZ, RZ ;  /* 0x000000ff0404a210 */ /* 0x000fe20007ffe1ff */
[----:B--2---:R-:W-:Y:S01]  /*0430*/  IMAD R5, R6, R13, -UR4 ;  /* 0x8000000406057e24 */ /* 0x004fe2000f8e020d */
[----:B------:R-:W-:-:S04]  /*0440*/  @!P1 LOP3.LUT R4, RZ, R2, RZ, 0x33, !PT ;  /* 0x00000002ff049212 */ /* 0x000fc800078e33ff */
[----:B------:R-:W-:-:S05]  /*0450*/  IADD3 R7, PT, PT, -R4, RZ, RZ ;  /* 0x000000ff04077210 */ /* 0x000fca0007ffe1ff */
[----:B------:R-:W-:Y:S02]  /*0460*/  IMAD R0, R2, R7, R9 ;  /* 0x0000000702007224 */ /* 0x000fe400078e0209 */
[----:B------:R-:W-:Y:S01]  /*0470*/  IMAD.MOV.U32 R2, RZ, RZ, RZ ;  /* 0x000000ffff027224 */ /* 0x000fe200078e00ff */
[----:B---3--:R-:W-:Y:S06]  /*0480*/  @!P0 BRA `(.L_x_20) ;  /* 0x0000000400508947 */ /* 0x008fec0003800000 */
[C---:B------:R-:W-:Y:S01]  /*0490*/  LOP3.LUT R18, R12.reuse, 0x3, RZ, 0xc0, !PT ;  /* 0x000000030c127812 */ /* 0x040fe200078ec0ff */
[----:B------:R-:W-:Y:S01]  /*04a0*/  UMOV UR4, URZ ;  /* 0x000000ff00047c82 */ /* 0x000fe20008000000 */
[----:B------:R-:W-:Y:S02]  /*04b0*/  LOP3.LUT R12, R12, 0x7ffffffc, RZ, 0xc0, !PT ;  /* 0x7ffffffc0c0c7812 */ /* 0x000fe400078ec0ff */
[----:B------:R-:W-:-:S07]  /*04c0*/  MOV R2, RZ ;  /* 0x000000ff00027202 */ /* 0x000fce0000000f00 */
.L_x_26:
[----:B------:R-:W0:Y:S01]  /*04d0*/  LDC R7, c[0x0][0x3a4] ;  /* 0x0000e900ff077b82 */ /* 0x000e220000000800 */
[----:B------:R-:W1:Y:S01]  /*04e0*/  LDCU UR5, c[0x0][0x3b0] ;  /* 0x00007600ff0577ac */ /* 0x000e620008000800 */
[----:B------:R-:W-:Y:S01]  /*04f0*/  IMAD.MOV.U32 R10, RZ, RZ, RZ ;  /* 0x000000ffff0a7224 */ /* 0x000fe200078e00ff */
        /* <DEDUP_REMOVED lines=11> */
.L_x_22:
[--C-:B------:R-:W-:Y:S02]  /*05b0*/  IMAD.IADD R10, R5, 0x1, R17.reuse ;  /* 0x00000001050a7824 */ /* 0x100fe400078e0211 */
[----:B--2---:R-:W-:Y:S02]  /*05c0*/  IMAD R15, R16, UR5, R17 ;  /* 0x00000005100f7c24 */ /* 0x004fe4000f8e0211 */
[C---:B------:R-:W-:Y:S01]  /*05d0*/  VIADD R14, R10.reuse, 0x2 ;  /* 0x000000020a0e7836 */ /* 0x040fe20000000000 */
[C---:B------:R-:W-:Y:S02]  /*05e0*/  IADD3 R11, PT, PT, R10.reuse, 0x1, RZ ;  /* 0x000000010a0b7810 */ /* 0x040fe40007ffe0ff */
[C---:B-1----:R-:W-:Y:S02]  /*05f0*/  ISETP.GE.AND P0, PT, R10.reuse, UR8, PT ;  /* 0x000000080a007c0c */ /* 0x042fe4000bf06270 */
[----:B------:R-:W-:Y:S02]  /*0600*/  ISETP.GE.AND P1, PT, R11, UR8, PT ;  /* 0x000000080b007c0c */ /* 0x000fe4000bf26270 */
[----:B------:R-:W-:-:S02]  /*0610*/  ISETP.LT.OR P0, PT, R10, RZ, P0 ;  /* 0x000000ff0a00720c */ /* 0x000fc40000701670 */
[----:B------:R-:W-:Y:S01]  /*0620*/  ISETP.LT.OR P1, PT, R11, RZ, P1 ;  /* 0x000000ff0b00720c */ /* 0x000fe20000f21670 */
[----:B------:R-:W-:Y:S01]  /*0630*/  IMAD R11, R13, UR8, R10 ;  /* 0x000000080d0b7c24 */ /* 0x000fe2000f8e020a */
[----:B------:R-:W-:Y:S02]  /*0640*/  ISETP.GE.AND P2, PT, R14, UR8, PT ;  /* 0x000000080e007c0c */ /* 0x000fe4000bf46270 */
[----:B------:R-:W-:Y:S01]  /*0650*/  IADD3 R19, PT, PT, R10, 0x3, RZ ;  /* 0x000000030a137810 */ /* 0x000fe20007ffe0ff */
[----:B0-----:R-:W-:Y:S01]  /*0660*/  IMAD.WIDE R10, R11, 0x4, R6 ;  /* 0x000000040b0a7825 */ /* 0x001fe200078e0206 */
[----:B------:R-:W-:Y:S02]  /*0670*/  ISETP.LT.OR P2, PT, R14, RZ, P2 ;  /* 0x000000ff0e00720c */ /* 0x000fe40001741670 */
[----:B------:R-:W-:Y:S01]  /*0680*/  ISETP.GE.AND P3, PT, R19, UR8, PT ;  /* 0x0000000813007c0c */ /* 0x000fe2000bf66270 */
[----:B---3--:R-:W-:-:S03]  /*0690*/  IMAD.WIDE R14, R15, 0x4, R8 ;  /* 0x000000040f0e7825 */ /* 0x008fc600078e0208 */
[----:B------:R-:W-:Y:S01]  /*06a0*/  ISETP.LT.OR P3, PT, R19, RZ, P3 ;  /* 0x000000ff1300720c */ /* 0x000fe20001f61670 */
[----:B------:R-:W2:Y:S04]  /*06b0*/  @!P1 LDG.E.CONSTANT R21, desc[UR6][R10.64+0x4] ;  /* 0x000004060a159981 */ /* 0x000ea8000c1e9900 */
[----:B------:R-:W3:Y:S04]  /*06c0*/  @!P0 LDG.E.CONSTANT R19, desc[UR6][R10.64] ;  /* 0x000000060a138981 */ /* 0x000ee8000c1e9900 */
[----:B------:R-:W3:Y:S04]  /*06d0*/  @!P0 LDG.E.CONSTANT R20, desc[UR6][R14.64] ;  /* 0x000000060e148981 */ /* 0x000ee8000c1e9900 */
[----:B------:R-:W2:Y:S04]  /*06e0*/  @!P1 LDG.E.CONSTANT R22, desc[UR6][R14.64+0x4] ;  /* 0x000004060e169981 */ /* 0x000ea8000c1e9900 */
[----:B------:R-:W4:Y:S04]  /*06f0*/  @!P2 LDG.E.CONSTANT R23, desc[UR6][R10.64+0x8] ;  /* 0x000008060a17a981 */ /* 0x000f28000c1e9900 */
[----:B------:R-:W4:Y:S04]  /*0700*/  @!P2 LDG.E.CONSTANT R24, desc[UR6][R14.64+0x8] ;  /* 0x000008060e18a981 */ /* 0x000f28000c1e9900 */
[----:B------:R-:W5:Y:S04]  /*0710*/  @!P3 LDG.E.CONSTANT R25, desc[UR6][R10.64+0xc] ;  /* 0x00000c060a19b981 */ /* 0x000f68000c1e9900 */
[----:B------:R-:W5:Y:S01]  /*0720*/  @!P3 LDG.E.CONSTANT R26, desc[UR6][R14.64+0xc] ;  /* 0x00000c060e1ab981 */ /* 0x000f62000c1e9900 */
[----:B------:R-:W-:-:S02]  /*0730*/  VIADD R17, R17, 0x4 ;  /* 0x0000000411117836 */ /* 0x000fc40000000000 */
[----:B---3--:R-:W-:-:S03]  /*0740*/  @!P0 FFMA R2, R19, R20, R2 ;  /* 0x0000001413028223 */ /* 0x008fc60000000002 */
[----:B------:R-:W-:Y:S01]  /*0750*/  ISETP.NE.AND P0, PT, R17, R12, PT ;  /* 0x0000000c1100720c */ /* 0x000fe20003f05270 */
[----:B--2---:R-:W-:-:S04]  /*0760*/  @!P1 FFMA R2, R21, R22, R2 ;  /* 0x0000001615029223 */ /* 0x004fc80000000002 */
[----:B----4-:R-:W-:-:S04]  /*0770*/  @!P2 FFMA R2, R23, R24, R2 ;  /* 0x000000181702a223 */ /* 0x010fc80000000002 */
[----:B-----5:R-:W-:-:S04]  /*0780*/  @!P3 FFMA R2, R25, R26, R2 ;  /* 0x0000001a1902b223 */ /* 0x020fc80000000002 */
[----:B------:R-:W-:Y:S05]  /*0790*/  @P0 BRA `(.L_x_22) ;  /* 0xfffffffc00840947 */ /* 0x000fea000383ffff */
[----:B------:R-:W-:-:S07]  /*07a0*/  MOV R10, R12 ;  /* 0x0000000c000a7202 */ /* 0x000fce0000000f00 */
.L_x_21:
[----:B------:R-:W-:-:S13]  /*07b0*/  ISETP.NE.AND P0, PT, R18, RZ, PT ;  /* 0x000000ff1200720c */ /* 0x000fda0003f05270 */
[----:B------:R-:W-:Y:S05]  /*07c0*/  @!P0 BRA `(.L_x_23) ;  /* 0x00000000007c8947 */ /* 0x000fea0003800000 */
[----:B------:R-:W0:Y:S01]  /*07d0*/  LDCU UR8, c[0x0][0x3a8] ;  /* 0x00007500ff0877ac */ /* 0x000e220008000800 */
[----:B------:R-:W1:Y:S01]  /*07e0*/  LDC.64 R8, c[0x0][0x380] ;  /* 0x0000e000ff087b82 */ /* 0x000e620000000a00 */
[--C-:B------:R-:W-:Y:S01]  /*07f0*/  IMAD.IADD R14, R5, 0x1, R10.reuse ;  /* 0x00000001050e7824 */ /* 0x100fe200078e020a */
[----:B------:R-:W-:Y:S01]  /*0800*/  BSSY.RECONVERGENT B0, `(.L_x_24) ;  /* 0x000000d000007945 */ /* 0x000fe20003800200 */
[----:B------:R-:W-:Y:S01]  /*0810*/  IMAD R11, R16, UR5, R10 ;  /* 0x00000005100b7c24 */ /* 0x000fe2000f8e020a */
[----:B------:R-:W-:-:S04]  /*0820*/  ISETP.NE.AND P1, PT, R18, 0x1, PT ;  /* 0x000000011200780c */ /* 0x000fc80003f25270 */
[----:B------:R-:W2:Y:S01]  /*0830*/  LDC.64 R6, c[0x0][0x388] ;  /* 0x0000e200ff067b82 */ /* 0x000ea20000000a00 */
[----:B0-----:R-:W-:Y:S01]  /*0840*/  ISETP.GE.AND P0, PT, R14, UR8, PT ;  /* 0x000000080e007c0c */ /* 0x001fe2000bf06270 */
[----:B------:R-:W-:-:S03]  /*0850*/  IMAD R13, R13, UR8, R14 ;  /* 0x000000080d0d7c24 */ /* 0x000fc6000f8e020e */
[----:B------:R-:W-:Y:S01]  /*0860*/  ISETP.LT.OR P0, PT, R14, RZ, P0 ;  /* 0x000000ff0e00720c */ /* 0x000fe20000701670 */
[----:B-1----:R-:W-:-:S04]  /*0870*/  IMAD.WIDE R8, R13, 0x4, R8 ;  /* 0x000000040d087825 */ /* 0x002fc800078e0208 */
[----:B--2---:R-:W-:-:S08]  /*0880*/  IMAD.WIDE R6, R11, 0x4, R6 ;  /* 0x000000040b067825 */ /* 0x004fd000078e0206 */
[----:B------:R-:W-:Y:S05]  /*0890*/  @P0 BRA `(.L_x_25) ;  /* 0x00000000000c0947 */ /* 0x000fea0003800000 */
[----:B------:R-:W2:Y:S04]  /*08a0*/  LDG.E.CONSTANT R11, desc[UR6][R8.64] ;  /* 0x00000006080b7981 */ /* 0x000ea8000c1e9900 */
[----:B------:R-:W2:Y:S02]  /*08b0*/  LDG.E.CONSTANT R10, desc[UR6][R6.64] ;  /* 0x00000006060a7981 */ /* 0x000ea4000c1e9900 */
[----:B--2---:R-:W-:-:S07]  /*08c0*/  FFMA R2, R11, R10, R2 ;  /* 0x0000000a0b027223 */ /* 0x004fce0000000002 */
.L_x_25:
[----:B------:R-:W-:Y:S05]  /*08d0*/  BSYNC.RECONVERGENT B0 ;  /* 0x0000000000007941 */ /* 0x000fea0003800200 */
.L_x_24:
[----:B------:R-:W-:Y:S05]  /*08e0*/  @!P1 BRA `(.L_x_23) ;  /* 0x0000000000349947 */ /* 0x000fea0003800000 */
[C---:B------:R-:W-:Y:S01]  /*08f0*/  VIADD R10, R14.reuse, 0x2 ;  /* 0x000000020e0a7836 */ /* 0x040fe20000000000 */
[----:B------:R-:W-:-:S04]  /*0900*/  IADD3 R11, PT, PT, R14, 0x1, RZ ;  /* 0x000000010e0b7810 */ /* 0x000fc80007ffe0ff */
[C---:B------:R-:W-:Y:S02]  /*0910*/  ISETP.GE.AND P0, PT, R11.reuse, UR8, PT ;  /* 0x000000080b007c0c */ /* 0x040fe4000bf06270 */
[C---:B------:R-:W-:Y:S02]  /*0920*/  ISETP.GE.AND P1, PT, R10.reuse, UR8, PT ;  /* 0x000000080a007c0c */ /* 0x040fe4000bf26270 */
[----:B------:R-:W-:Y:S02]  /*0930*/  ISETP.LT.OR P0, PT, R11, RZ, P0 ;  /* 0x000000ff0b00720c */ /* 0x000fe40000701670 */
[----:B------:R-:W-:-:S04]  /*0940*/  ISETP.LT.OR P1, PT, R10, RZ, P1 ;  /* 0x000000ff0a00720c */ /* 0x000fc80000f21670 */
[----:B------:R-:W-:-:S07]  /*0950*/  ISETP.EQ.OR P1, PT, R18, 0x2, P1 ;  /* 0x000000021200780c */ /* 0x000fce0000f22670 */
[----:B------:R-:W2:Y:S04]  /*0960*/  @!P0 LDG.E.CONSTANT R11, desc[UR6][R8.64+0x4] ;  /* 0x00000406080b8981 */ /* 0x000ea8000c1e9900 */
[----:B------:R-:W2:Y:S04]  /*0970*/  @!P0 LDG.E.CONSTANT R10, desc[UR6][R6.64+0x4] ;  /* 0x00000406060a8981 */ /* 0x000ea8000c1e9900 */
[----:B------:R-:W3:Y:S04]  /*0980*/  @!P1 LDG.E.CONSTANT R13, desc[UR6][R8.64+0x8] ;  /* 0x00000806080d9981 */ /* 0x000ee8000c1e9900 */
[----:B------:R-:W3:Y:S01]  /*0990*/  @!P1 LDG.E.CONSTANT R14, desc[UR6][R6.64+0x8] ;  /* 0x00000806060e9981 */ /* 0x000ee2000c1e9900 */
[----:B--2---:R-:W-:-:S04]  /*09a0*/  @!P0 FFMA R2, R11, R10, R2 ;  /* 0x0000000a0b028223 */ /* 0x004fc80000000002 */
[----:B---3--:R-:W-:-:S07]  /*09b0*/  @!P1 FFMA R2, R13, R14, R2 ;  /* 0x0000000e0d029223 */ /* 0x008fce0000000002 */
.L_x_23:
[----:B------:R-:W-:Y:S05]  /*09c0*/  @P4 BRA `(.L_x_26) ;  /* 0xfffffff800c04947 */ /* 0x000fea000383ffff */
.L_x_20:
[----:B------:R-:W0:Y:S01]  /*09d0*/  LDCU.64 UR4, c[0x0][0x390] ;  /* 0x00007200ff0477ac */ /* 0x000e220008000a00 */
[----:B------:R-:W1:Y:S01]  /*09e0*/  LDC.64 R4, c[0x0][0x398] ;  /* 0x0000e600ff047b82 */ /* 0x000e620000000a00 */
[----:B------:R-:W-:Y:S01]  /*09f0*/  MOV R7, R2 ;  /* 0x0000000200077202 */ /* 0x000fe20000000f00 */
[----:B0-----:R-:W-:-:S04]  /*0a00*/  UISETP.NE.U32.AND UP0, UPT, UR4, URZ, UPT ;  /* 0x000000ff0400728c */ /* 0x001fc8000bf05070 */
[----:B------:R-:W-:Y:S01]  /*0a10*/  UISETP.NE.AND.EX UP0, UPT, UR5, URZ, UPT, UP0 ;  /* 0x000000ff0500728c */ /* 0x000fe2000bf05300 */
[----:B-1----:R-:W-:-:S08]  /*0a20*/  IMAD.WIDE R4, R3, 0x4, R4 ;  /* 0x0000000403047825 */ /* 0x002fd000078e0204 */
[----:B------:R-:W-:Y:S05]  /*0a30*/  BRA.U !UP0, `(.L_x_27) ;  /* 0x0000000108107547 */ /* 0x000fea000b800000 */
[----:B------:R-:W0:Y:S02]  /*0a40*/  LDC.64 R2, c[0x0][0x390] ;  /* 0x0000e400ff027b82 */ /* 0x000e240000000a00 */
[----:B0-----:R-:W-:-:S06]  /*0a50*/  IMAD.WIDE R2, R0, 0x4, R2 ;  /* 0x0000000400027825 */ /* 0x001fcc00078e0202 */
[----:B------:R-:W2:Y:S02]  /*0a60*/  LDG.E.CONSTANT R2, desc[UR6][R2.64] ;  /* 0x0000000602027981 */ /* 0x000ea4000c1e9900 */
[----:B--2---:R-:W-:-:S07]  /*0a70*/  FADD R7, R2, R7 ;  /* 0x0000000702077221 */ /* 0x004fce0000000000 */
.L_x_27:
[----:B------:R-:W-:Y:S01]  /*0a80*/  STG.E desc[UR6][R4.64], R7 ;  /* 0x0000000704007986 */ /* 0x000fe2000c101906 */
[----:B------:R-:W-:Y:S05]  /*0a90*/  EXIT ;  /* 0x000000000000794d */ /* 0x000fea0003800000 */
.L_x_28:
        /* <DEDUP_REMOVED lines=14> */
.L_x_31:


//--------------------- .nv.shared.reserved.0     --------------------------
	.section	.nv.shared.reserved.0,"aw",@nobits
	.weak		__nv_reservedSMEM_offset_0_alias
	.size		__nv_reservedSMEM_offset_0_alias, 0, 64
	.other		__nv_reservedSMEM_offset_0_alias,@"STO_CUDA_RESERVED_SHARED STV_DEFAULT"
__nv_reservedSMEM_offset_0_alias:
	.zero		0
	.zero		64


//--------------------- .nv.constant0._ZN8pygpukit3ops17conv1d_f16_kernelEPK6__halfS3_S3_PS1_iiiiiiii --------------------------
	.section	.nv.constant0._ZN8pygpukit3ops17conv1d_f16_kernelEPK6__halfS3_S3_PS1_iiiiiiii,"a",@progbits
	.sectionflags	@""
	.align	4
.nv.constant0._ZN8pygpukit3ops17conv1d_f16_kernelEPK6__halfS3_S3_PS1_iiiiiiii:
	.zero		960


//--------------------- .nv.constant0._ZN8pygpukit3ops18conv1d_bf16_kernelEPK13__nv_bfloat16S3_S3_PS1_iiiiiiii --------------------------
	.section	.nv.constant0._ZN8pygpukit3ops18conv1d_bf16_kernelEPK13__nv_bfloat16S3_S3_PS1_iiiiiiii,"a",@progbits
	.sectionflags	@""
	.align	4
.nv.constant0._ZN8pygpukit3ops18conv1d_bf16_kernelEPK13__nv_bfloat16S3_S3_PS1_iiiiiiii:
	.zero		960


//--------------------- .nv.constant0._ZN8pygpukit3ops17conv1d_f32_kernelEPKfS2_S2_Pfiiiiiiii --------------------------
	.section	.nv.constant0._ZN8pygpukit3ops17conv1d_f32_kernelEPKfS2_S2_Pfiiiiiiii,"a",@progbits
	.sectionflags	@""
	.align	4
.nv.constant0._ZN8pygpukit3ops17conv1d_f32_kernelEPKfS2_S2_Pfiiiiiiii:
	.zero		960


//--------------------- SYMBOLS --------------------------

	.type		.nv.reservedSmem.offset0,@object
	.size		.nv.reservedSmem.offset0,0x4
